// auto-generated by cutlass_sweep.gemm — config: {"arch": "sm_90", "cluster_m": 1, "cluster_n": 1, "dtype": "bf16", "dtype_b": "bf16", "layout": "nn", "stages": 0, "tile_k": 64, "tile_m": 64, "tile_n": 256}
#include "cutlass/cutlass.h"
#include "cutlass/gemm/collective/collective_builder.hpp"
#include "cutlass/gemm/device/gemm_universal_adapter.h"
#include "cutlass/gemm/kernel/gemm_universal.hpp"
#include "cutlass/epilogue/collective/collective_builder.hpp"

using ElemA = cutlass::bfloat16_t;
using ElemB = cutlass::bfloat16_t;
using ElemCD = cutlass::bfloat16_t;
using Acc  = float;
using TileShape    = cute::Shape<cute::_64, cute::_256, cute::_64>;
using ClusterShape = cute::Shape<cute::_1, cute::_1, cute::_1>;

using CollectiveEpilogue = typename cutlass::epilogue::collective::CollectiveBuilder<
    cutlass::arch::Sm90, cutlass::arch::OpClassTensorOp,
    TileShape, ClusterShape,
    cutlass::epilogue::collective::EpilogueTileAuto,
    Acc, Acc,
    ElemCD, cutlass::layout::RowMajor, 128 / cutlass::sizeof_bits<ElemCD>::value,
    ElemCD, cutlass::layout::RowMajor, 128 / cutlass::sizeof_bits<ElemCD>::value,
    cutlass::epilogue::collective::EpilogueScheduleAuto
  >::CollectiveOp;

using CollectiveMainloop = typename cutlass::gemm::collective::CollectiveBuilder<
    cutlass::arch::Sm90, cutlass::arch::OpClassTensorOp,
    ElemA, cutlass::layout::RowMajor, 128 / cutlass::sizeof_bits<ElemA>::value,
    ElemB, cutlass::layout::RowMajor, 128 / cutlass::sizeof_bits<ElemB>::value,
    Acc,
    TileShape, ClusterShape,
    cutlass::gemm::collective::StageCountAutoCarveout<static_cast<int>(sizeof(typename CollectiveEpilogue::SharedStorage))>,
    cutlass::gemm::collective::KernelScheduleAuto
  >::CollectiveOp;

using GemmKernel = cutlass::gemm::kernel::GemmUniversal<
    cute::Shape<int,int,int,int>,
    CollectiveMainloop,
    CollectiveEpilogue
>;
using Gemm = cutlass::gemm::device::GemmUniversalAdapter<GemmKernel>;

// Force the device kernel symbol into the cubin without needing a host main.
auto* _anchor = &cutlass::device_kernel<GemmKernel>;


// ===== COMPILED SASS (sm_90a) =====

	.target	sm_90a

	.elftype	@"ET_EXEC"


//--------------------- .note.nv.tkinfo           --------------------------
	.section	.note.nv.tkinfo,"",@"SHT_NOTE"
	.sectionflags	@"SHF_NOTE_NV_TKINFO"
	.tkinfo
        /*0018*/ 	.word	0x00000002
        /*0030*/ 	.string	""
        /*0030*/ 	.string	"ptxas"
        /*0030*/ 	.string	"Cuda compilation tools, release 13.0, V13.0.88"
        /*0030*/ 	.string	"Build cuda_13.0.r13.0/compiler.36424714_0"
        /*0030*/ 	.string	"-arch sm_90a -m 64 "



//--------------------- .note.nv.cuinfo           --------------------------
	.section	.note.nv.cuinfo,"",@"SHT_NOTE"
	.sectionflags	@"SHF_NOTE_NV_CUINFO"
        /*0018*/ 	.short	0x0002
        /*001a*/ 	.short	0x005a
        /*001c*/ 	.short	0x0082
	.zero		2


//--------------------- .nv.info                  --------------------------
	.section	.nv.info,"",@"SHT_CUDA_INFO"
	.align	4


	//----- nvinfo : EIATTR_REGCOUNT
	.align		4
        /*0000*/ 	.byte	0x04, 0x2f
        /*0002*/ 	.short	(.L_15 - .L_14)
	.align		4
.L_14:
        /*0004*/ 	.word	index@(_ZN7cutlass13device_kernelINS_4gemm6kernel13GemmUniversalIN4cute5tupleIJiiiiEEENS1_10collective13CollectiveMmaINS1_34MainloopSm90TmaGmmaWarpSpecializedILi5ENS5_IJNS4_1CILi1EEESB_SB_EEENS1_32KernelTmaWarpSpecializedPingpongEEENS5_IJNSA_ILi64EEENSA_ILi256EEESF_EEENS_10bfloat16_tENS5_IJlSB_lEEESI_NS5_IJSB_llEEENS4_8TiledMMAINS4_8MMA_AtomIJNS4_4SM904GMMA28MMA_64x256x16_F32BF16BF16_SSILNSO_5MajorE0ELSQ_1ELNSO_7ScaleInE1ELSR_1EEEEEENS4_6LayoutISC_NS5_IJNSA_ILi0EEESV_SV_EEEEENS5_IJNS4_10UnderscoreESY_SY_EEEEENS4_13SM90_TMA_LOADENS4_14ComposedLayoutINS4_7SwizzleILi3ELi4ELi3EEENS4_18smem_ptr_flag_bitsILi16EEENSU_INS5_IJNSA_ILi8EEESF_EEENS5_IJSF_SB_EEEEEEEvNS4_8identityES11_NS12_IS14_S16_NSU_INS5_IJSF_S17_EEENS5_IJSB_SF_EEEEEEEvS1C_EENS_8epilogue10collective6detail29Sm90TmaWarpSpecializedAdapterINS1J_15DefaultEpilogueISI_SJ_SJ_NS1I_6thread17LinearCombinationISI_Li1EffLNS1N_9ScaleType4KindE0ELNS_15FloatRoundStyleE2ESI_EENS1_15EpilogueDefaultEEEEEvvEEEEvNT_6ParamsE)
        /*0008*/ 	.word	0x000000a8


	//----- nvinfo : EIATTR_FRAME_SIZE
	.align		4
.L_15:
        /*000c*/ 	.byte	0x04, 0x11
        /*000e*/ 	.short	(.L_17 - .L_16)
	.align		4
.L_16:
        /*0010*/ 	.word	index@(_ZN7cutlass13device_kernelINS_4gemm6kernel13GemmUniversalIN4cute5tupleIJiiiiEEENS1_10collective13CollectiveMmaINS1_34MainloopSm90TmaGmmaWarpSpecializedILi5ENS5_IJNS4_1CILi1EEESB_SB_EEENS1_32KernelTmaWarpSpecializedPingpongEEENS5_IJNSA_ILi64EEENSA_ILi256EEESF_EEENS_10bfloat16_tENS5_IJlSB_lEEESI_NS5_IJSB_llEEENS4_8TiledMMAINS4_8MMA_AtomIJNS4_4SM904GMMA28MMA_64x256x16_F32BF16BF16_SSILNSO_5MajorE0ELSQ_1ELNSO_7ScaleInE1ELSR_1EEEEEENS4_6LayoutISC_NS5_IJNSA_ILi0EEESV_SV_EEEEENS5_IJNS4_10UnderscoreESY_SY_EEEEENS4_13SM90_TMA_LOADENS4_14ComposedLayoutINS4_7SwizzleILi3ELi4ELi3EEENS4_18smem_ptr_flag_bitsILi16EEENSU_INS5_IJNSA_ILi8EEESF_EEENS5_IJSF_SB_EEEEEEEvNS4_8identityES11_NS12_IS14_S16_NSU_INS5_IJSF_S17_EEENS5_IJSB_SF_EEEEEEEvS1C_EENS_8epilogue10collective6detail29Sm90TmaWarpSpecializedAdapterINS1J_15DefaultEpilogueISI_SJ_SJ_NS1I_6thread17LinearCombinationISI_Li1EffLNS1N_9ScaleType4KindE0ELNS_15FloatRoundStyleE2ESI_EENS1_15EpilogueDefaultEEEEEvvEEEEvNT_6ParamsE)
        /*0014*/ 	.word	0x00000008


	//----- nvinfo : EIATTR_MIN_STACK_SIZE
	.align		4
.L_17:
        /*0018*/ 	.byte	0x04, 0x12
        /*001a*/ 	.short	(.L_19 - .L_18)
	.align		4
.L_18:
        /*001c*/ 	.word	index@(_ZN7cutlass13device_kernelINS_4gemm6kernel13GemmUniversalIN4cute5tupleIJiiiiEEENS1_10collective13CollectiveMmaINS1_34MainloopSm90TmaGmmaWarpSpecializedILi5ENS5_IJNS4_1CILi1EEESB_SB_EEENS1_32KernelTmaWarpSpecializedPingpongEEENS5_IJNSA_ILi64EEENSA_ILi256EEESF_EEENS_10bfloat16_tENS5_IJlSB_lEEESI_NS5_IJSB_llEEENS4_8TiledMMAINS4_8MMA_AtomIJNS4_4SM904GMMA28MMA_64x256x16_F32BF16BF16_SSILNSO_5MajorE0ELSQ_1ELNSO_7ScaleInE1ELSR_1EEEEEENS4_6LayoutISC_NS5_IJNSA_ILi0EEESV_SV_EEEEENS5_IJNS4_10UnderscoreESY_SY_EEEEENS4_13SM90_TMA_LOADENS4_14ComposedLayoutINS4_7SwizzleILi3ELi4ELi3EEENS4_18smem_ptr_flag_bitsILi16EEENSU_INS5_IJNSA_ILi8EEESF_EEENS5_IJSF_SB_EEEEEEEvNS4_8identityES11_NS12_IS14_S16_NSU_INS5_IJSF_S17_EEENS5_IJSB_SF_EEEEEEEvS1C_EENS_8epilogue10collective6detail29Sm90TmaWarpSpecializedAdapterINS1J_15DefaultEpilogueISI_SJ_SJ_NS1I_6thread17LinearCombinationISI_Li1EffLNS1N_9ScaleType4KindE0ELNS_15FloatRoundStyleE2ESI_EENS1_15EpilogueDefaultEEEEEvvEEEEvNT_6ParamsE)
        /*0020*/ 	.word	0x00000008
.L_19:


//--------------------- .nv.compat                --------------------------
	.section	.nv.compat,"",@"SHT_CUDA_COMPAT_INFO"
	.align	4
        /*0000*/ 	.byte	0x02, 0x09, 0x01, 0x00, 0x02, 0x02, 0x04, 0x00, 0x02, 0x05, 0x05, 0x00, 0x03, 0x07, 0x01, 0x01
        /*0010*/ 	.byte	0x02, 0x03, 0x01, 0x00, 0x02, 0x06, 0x01, 0x00, 0x04, 0x0b, 0x08, 0x00, 0x00, 0x00, 0x00, 0x00
        /*0020*/ 	.byte	0x00, 0x00, 0x00, 0x00


//--------------------- .nv.info._ZN7cutlass13device_kernelINS_4gemm6kernel13GemmUniversalIN4cute5tupleIJiiiiEEENS1_10collective13CollectiveMmaINS1_34MainloopSm90TmaGmmaWarpSpecializedILi5ENS5_IJNS4_1CILi1EEESB_SB_EEENS1_32KernelTmaWarpSpecializedPingpongEEENS5_IJNSA_ILi64EEENSA_ILi256EEESF_EEENS_10bfloat16_tENS5_IJlSB_lEEESI_NS5_IJSB_llEEENS4_8TiledMMAINS4_8MMA_AtomIJNS4_4SM904GMMA28MMA_64x256x16_F32BF16BF16_SSILNSO_5MajorE0ELSQ_1ELNSO_7ScaleInE1ELSR_1EEEEEENS4_6LayoutISC_NS5_IJNSA_ILi0EEESV_SV_EEEEENS5_IJNS4_10UnderscoreESY_SY_EEEEENS4_13SM90_TMA_LOADENS4_14ComposedLayoutINS4_7SwizzleILi3ELi4ELi3EEENS4_18smem_ptr_flag_bitsILi16EEENSU_INS5_IJNSA_ILi8EEESF_EEENS5_IJSF_SB_EEEEEEEvNS4_8identityES11_NS12_IS14_S16_NSU_INS5_IJSF_S17_EEENS5_IJSB_SF_EEEEEEEvS1C_EENS_8epilogue10collective6detail29Sm90TmaWarpSpecializedAdapterINS1J_15DefaultEpilogueISI_SJ_SJ_NS1I_6thread17LinearCombinationISI_Li1EffLNS1N_9ScaleType4KindE0ELNS_15FloatRoundStyleE2ESI_EENS1_15EpilogueDefaultEEEEEvvEEEEvNT_6ParamsE --------------------------
	.section	.nv.info._ZN7cutlass13device_kernelINS_4gemm6kernel13GemmUniversalIN4cute5tupleIJiiiiEEENS1_10collective13CollectiveMmaINS1_34MainloopSm90TmaGmmaWarpSpecializedILi5ENS5_IJNS4_1CILi1EEESB_SB_EEENS1_32KernelTmaWarpSpecializedPingpongEEENS5_IJNSA_ILi64EEENSA_ILi256EEESF_EEENS_10bfloat16_tENS5_IJlSB_lEEESI_NS5_IJSB_llEEENS4_8TiledMMAINS4_8MMA_AtomIJNS4_4SM904GMMA28MMA_64x256x16_F32BF16BF16_SSILNSO_5MajorE0ELSQ_1ELNSO_7ScaleInE1ELSR_1EEEEEENS4_6LayoutISC_NS5_IJNSA_ILi0EEESV_SV_EEEEENS5_IJNS4_10UnderscoreESY_SY_EEEEENS4_13SM90_TMA_LOADENS4_14ComposedLayoutINS4_7SwizzleILi3ELi4ELi3EEENS4_18smem_ptr_flag_bitsILi16EEENSU_INS5_IJNSA_ILi8EEESF_EEENS5_IJSF_SB_EEEEEEEvNS4_8identityES11_NS12_IS14_S16_NSU_INS5_IJSF_S17_EEENS5_IJSB_SF_EEEEEEEvS1C_EENS_8epilogue10collective6detail29Sm90TmaWarpSpecializedAdapterINS1J_15DefaultEpilogueISI_SJ_SJ_NS1I_6thread17LinearCombinationISI_Li1EffLNS1N_9ScaleType4KindE0ELNS_15FloatRoundStyleE2ESI_EENS1_15EpilogueDefaultEEEEEvvEEEEvNT_6ParamsE,"",@"SHT_CUDA_INFO"
	.sectionflags	@""
	.align	4


	//----- nvinfo : EIATTR_CUDA_API_VERSION
	.align		4
        /*0000*/ 	.byte	0x04, 0x37
        /*0002*/ 	.short	(.L_21 - .L_20)
.L_20:
        /*0004*/ 	.word	0x00000082


	//----- nvinfo : EIATTR_KPARAM_INFO
	.align		4
.L_21:
        /*0008*/ 	.byte	0x04, 0x17
        /*000a*/ 	.short	(.L_23 - .L_22)
.L_22:
        /*000c*/ 	.word	0x00000000
        /*0010*/ 	.short	0x0000
        /*0012*/ 	.short	0x0070
        /*0014*/ 	.byte	0x00, 0xf0, 0x01, 0x10


	//----- nvinfo : EIATTR_SPARSE_MMA_MASK
	.align		4
.L_23:
        /*0018*/ 	.byte	0x03, 0x50
        /*001a*/ 	.short	0x0000


	//----- nvinfo : EIATTR_MAXREG_COUNT
	.align		4
        /*001c*/ 	.byte	0x03, 0x1b
        /*001e*/ 	.short	0x00a8


	//----- nvinfo : EIATTR_NUM_BARRIERS
	.align		4
        /*0020*/ 	.byte	0x02, 0x4c
        /*0022*/ 	.byte	0x01
	.zero		1


	//----- nvinfo : EIATTR_EXTERNS
	.align		4
        /*0024*/ 	.byte	0x04, 0x0f
        /*0026*/ 	.short	(.L_25 - .L_24)


	//   ....[0]....
	.align		4
.L_24:
        /*0028*/ 	.word	index@(__assertfail)


	//----- nvinfo : EIATTR_ANNOTATIONS
	.align		4
.L_25:
        /*002c*/ 	.byte	0x04, 0x55
        /*002e*/ 	.short	(.L_27 - .L_26)


	//   ....[0]....
.L_26:
        /*0030*/ 	.word	0x00000001
        /*0034*/ 	.byte	0xf0, 0x0a, 0x00, 0x00, 0x01, 0x00, 0x00, 0x00, 0xe0, 0x9c, 0x00, 0x00, 0x01, 0x00, 0x00, 0x00
        /*0044*/ 	.byte	0x50, 0xaa, 0x00, 0x00


	//----- nvinfo : EIATTR_MERCURY_ISA_VERSION
	.align		4
.L_27:
        /*0048*/ 	.byte	0x03, 0x5f
        /*004a*/ 	.short	0x0101


	//----- nvinfo : EIATTR_INT_WARP_WIDE_INSTR_OFFSETS
	.align		4
        /*004c*/ 	.byte	0x04, 0x31
        /*004e*/ 	.short	(.L_29 - .L_28)


	//   ....[0]....
.L_28:
        /*0050*/ 	.word	0x00000400


	//   ....[1]....
        /*0054*/ 	.word	0x00000420


	//   ....[2]....
        /*0058*/ 	.word	0x000004a0


	//   ....[3]....
        /*005c*/ 	.word	0x000004b0


	//   ....[4]....
        /*0060*/ 	.word	0x000004c0


	//   ....[5]....
        /*0064*/ 	.word	0x000004e0


	//   ....[6]....
        /*0068*/ 	.word	0x00000570


	//   ....[7]....
        /*006c*/ 	.word	0x00000590


	//----- nvinfo : EIATTR_COOP_GROUP_MASK_REGIDS
	.align		4
.L_29:
        /*0070*/ 	.byte	0x04, 0x29
        /*0072*/ 	.short	(.L_31 - .L_30)


	//   ....[0]....
.L_30:
        /*0074*/ 	.word	0xffffffff


	//   ....[1]....
        /*0078*/ 	.word	0xffffffff


	//   ....[2]....
        /*007c*/ 	.word	0xffffffff


	//   ....[3]....
        /*0080*/ 	.word	0xffffffff


	//   ....[4]....
        /*0084*/ 	.word	0xffffffff


	//   ....[5]....
        /*0088*/ 	.word	0xffffffff


	//----- nvinfo : EIATTR_COOP_GROUP_INSTR_OFFSETS
	.align		4
.L_31:
        /*008c*/ 	.byte	0x04, 0x28
        /*008e*/ 	.short	(.L_33 - .L_32)


	//   ....[0]....
.L_32:
        /*0090*/ 	.word	0x00000070


	//   ....[1]....
        /*0094*/ 	.word	0x00000080


	//   ....[2]....
        /*0098*/ 	.word	0x00000140


	//   ....[3]....
        /*009c*/ 	.word	0x000002f0


	//   ....[4]....
        /*00a0*/ 	.word	0x00000330


	//   ....[5]....
        /*00a4*/ 	.word	0x00000380


	//----- nvinfo : EIATTR_REG_RECONFIG
	.align		4
.L_33:
        /*00a8*/ 	.byte	0x01, 0x54
	.zero		2


	//----- nvinfo : EIATTR_SYSCALL_OFFSETS
	.align		4
        /*00ac*/ 	.byte	0x04, 0x46
        /*00ae*/ 	.short	(.L_35 - .L_34)


	//   ....[0]....
.L_34:
        /*00b0*/ 	.word	0x000015a0


	//----- nvinfo : EIATTR_MBARRIER_INSTR_OFFSETS
	.align		4
.L_35:
        /*00b4*/ 	.byte	0x04, 0x39
        /*00b6*/ 	.short	(.L_37 - .L_36)


	//   ....[0]....
.L_36:
        /*00b8*/ 	.word	0x00000240
        /*00bc*/ 	.word	0x000000ff
        /*00c0*/ 	.word	0x00000000
        /*00c4*/ 	.short	0x0100
        /*00c6*/ 	.byte	0x08
	.zero		1


	//   ....[1]....
        /*00c8*/ 	.word	0x00000250
        /*00cc*/ 	.word	0x000000ff
        /*00d0*/ 	.word	0x00000028
        /*00d4*/ 	.short	0x0100
        /*00d6*/ 	.byte	0x08
	.zero		1


	//   ....[2]....
        /*00d8*/ 	.word	0x00000260
        /*00dc*/ 	.word	0x000000ff
        /*00e0*/ 	.word	0x00000008
        /*00e4*/ 	.short	0x0100
        /*00e6*/ 	.byte	0x08
	.zero		1


	//   ....[3]....
        /*00e8*/ 	.word	0x00000270
        /*00ec*/ 	.word	0x000000ff
        /*00f0*/ 	.word	0x00000030
        /*00f4*/ 	.short	0x0100
        /*00f6*/ 	.byte	0x08
	.zero		1


	//   ....[4]....
        /*00f8*/ 	.word	0x00000280
        /*00fc*/ 	.word	0x000000ff
        /*0100*/ 	.word	0x00000010
        /*0104*/ 	.short	0x0100
        /*0106*/ 	.byte	0x08
	.zero		1


	//   ....[5]....
        /*0108*/ 	.word	0x00000290
        /*010c*/ 	.word	0x000000ff
        /*0110*/ 	.word	0x00000038
        /*0114*/ 	.short	0x0100
        /*0116*/ 	.byte	0x08
	.zero		1


	//   ....[6]....
        /*0118*/ 	.word	0x000002a0
        /*011c*/ 	.word	0x000000ff
        /*0120*/ 	.word	0x00000018
        /*0124*/ 	.short	0x0100
        /*0126*/ 	.byte	0x08
	.zero		1


	//   ....[7]....
        /*0128*/ 	.word	0x000002b0
        /*012c*/ 	.word	0x000000ff
        /*0130*/ 	.word	0x00000040
        /*0134*/ 	.short	0x0100
        /*0136*/ 	.byte	0x08
	.zero		1


	//   ....[8]....
        /*0138*/ 	.word	0x000002c0
        /*013c*/ 	.word	0x000000ff
        /*0140*/ 	.word	0x00000020
        /*0144*/ 	.short	0x0100
        /*0146*/ 	.byte	0x08
	.zero		1


	//   ....[9]....
        /*0148*/ 	.word	0x000002d0
        /*014c*/ 	.word	0x000000ff
        /*0150*/ 	.word	0x00000048
        /*0154*/ 	.short	0x0100
        /*0156*/ 	.byte	0x08
	.zero		1


	//   ....[10]....
        /*0158*/ 	.word	0x000005d0
        /*015c*/ 	.word	0x000000ff
        /*0160*/ 	.word	0x00000080
        /*0164*/ 	.short	0x0100
        /*0166*/ 	.byte	0x08
	.zero		1


	//   ....[11]....
        /*0168*/ 	.word	0x00000640
        /*016c*/ 	.word	0x000000ff
        /*0170*/ 	.word	0x00000088
        /*0174*/ 	.short	0x0100
        /*0176*/ 	.byte	0x08
	.zero		1


	//   ....[12]....
        /*0178*/ 	.word	0x00000660
        /*017c*/ 	.word	0x000000ff
        /*0180*/ 	.word	0x00000060
        /*0184*/ 	.short	0x0100
        /*0186*/ 	.byte	0x09
	.zero		1


	//   ....[13]....
        /*0188*/ 	.word	0x00000670
        /*018c*/ 	.word	0x000000ff
        /*0190*/ 	.word	0x00000068
        /*0194*/ 	.short	0x0100
        /*0196*/ 	.byte	0x09
	.zero		1


	//   ....[14]....
        /*0198*/ 	.word	0x00000680
        /*019c*/ 	.word	0x000000ff
        /*01a0*/ 	.word	0x00000070
        /*01a4*/ 	.short	0x0100
        /*01a6*/ 	.byte	0x09
	.zero		1


	//   ....[15]....
        /*01a8*/ 	.word	0x00000690
        /*01ac*/ 	.word	0x000000ff
        /*01b0*/ 	.word	0x00000078
        /*01b4*/ 	.short	0x0100
        /*01b6*/ 	.byte	0x09
	.zero		1


	//   ....[16]....
        /*01b8*/ 	.word	0x00001480
        /*01bc*/ 	.word	0x0000009d
        /*01c0*/ 	.word	0x00000000
        /*01c4*/ 	.short	0x010a
        /*01c6*/ 	.byte	0x2a
	.zero		1


	//   ....[17]....
        /*01c8*/ 	.word	0x00001620
        /*01cc*/ 	.word	0x00000003
        /*01d0*/ 	.word	0x00000000
        /*01d4*/ 	.short	0x010a
        /*01d6*/ 	.byte	0x3f
	.zero		1


	//   ....[18]....
        /*01d8*/ 	.word	0x00001680
        /*01dc*/ 	.word	0x00000003
        /*01e0*/ 	.word	0x00000000
        /*01e4*/ 	.short	0x010a
        /*01e6*/ 	.byte	0x3f
	.zero		1


	//   ....[19]....
        /*01e8*/ 	.word	0x00001a10
        /*01ec*/ 	.word	0x000000ff
        /*01f0*/ 	.word	0x00000000
        /*01f4*/ 	.short	0x010a
        /*01f6*/ 	.byte	0x04
	.zero		1


	//   ....[20]....
        /*01f8*/ 	.word	0x00001a50
        /*01fc*/ 	.word	0x000000ff
        /*0200*/ 	.word	0x00000000
        /*0204*/ 	.short	0x010a
        /*0206*/ 	.byte	0x04
	.zero		1


	//   ....[21]....
        /*0208*/ 	.word	0x00001ce0
        /*020c*/ 	.word	0x000000ff
        /*0210*/ 	.word	0x00000000
        /*0214*/ 	.short	0x0101
        /*0216*/ 	.byte	0x04
	.zero		1


	//   ....[22]....
        /*0218*/ 	.word	0x00001dd0
        /*021c*/ 	.word	0x0000009e
        /*0220*/ 	.word	0x00000000
        /*0224*/ 	.short	0x0101
        /*0226*/ 	.byte	0x2d
	.zero		1


	//   ....[23]....
        /*0228*/ 	.word	0x00001ea0
        /*022c*/ 	.word	0x000000ff
        /*0230*/ 	.word	0x00000000
        /*0234*/ 	.short	0x0101
        /*0236*/ 	.byte	0x06
	.zero		1


	//   ....[24]....
        /*0238*/ 	.word	0x00001f50
        /*023c*/ 	.word	0x0000009d
        /*0240*/ 	.word	0x00000010
        /*0244*/ 	.short	0x010a
        /*0246*/ 	.byte	0x2a
	.zero		1


	//   ....[25]....
        /*0248*/ 	.word	0x00009d00
        /*024c*/ 	.word	0x000000a0
        /*0250*/ 	.word	0x00000000
        /*0254*/ 	.short	0x0101
        /*0256*/ 	.byte	0x2d
	.zero		1


	//   ....[26]....
        /*0258*/ 	.word	0x0000a6a0
        /*025c*/ 	.word	0x0000000a
        /*0260*/ 	.word	0x00000028
        /*0264*/ 	.short	0x010a
        /*0266*/ 	.byte	0x3f
	.zero		1


	//   ....[27]....
        /*0268*/ 	.word	0x0000ab60
        /*026c*/ 	.word	0x00000005
        /*0270*/ 	.word	0x00000088
        /*0274*/ 	.short	0x0101
        /*0276*/ 	.byte	0x3f
	.zero		1


	//   ....[28]....
        /*0278*/ 	.word	0x0000b2e0
        /*027c*/ 	.word	0x00000009
        /*0280*/ 	.word	0x00000000
        /*0284*/ 	.short	0x010a
        /*0286*/ 	.byte	0x3f
	.zero		1


	//   ....[29]....
        /*0288*/ 	.word	0x0000b360
        /*028c*/ 	.word	0x00000008
        /*0290*/ 	.word	0x00000000
        /*0294*/ 	.short	0x010a
        /*0296*/ 	.byte	0x3f
	.zero		1


	//   ....[30]....
        /*0298*/ 	.word	0x0000b3f0
        /*029c*/ 	.word	0x00000009
        /*02a0*/ 	.word	0x00000000
        /*02a4*/ 	.short	0x010a
        /*02a6*/ 	.byte	0x3f
	.zero		1


	//   ....[31]....
        /*02a8*/ 	.word	0x0000b480
        /*02ac*/ 	.word	0x00000006
        /*02b0*/ 	.word	0x00000000
        /*02b4*/ 	.short	0x010a
        /*02b6*/ 	.byte	0x3f
	.zero		1


	//   ....[32]....
        /*02b8*/ 	.word	0x0000b510
        /*02bc*/ 	.word	0x00000003
        /*02c0*/ 	.word	0x00000000
        /*02c4*/ 	.short	0x010a
        /*02c6*/ 	.byte	0x3f
	.zero		1


	//   ....[33]....
        /*02c8*/ 	.word	0x0000b570
        /*02cc*/ 	.word	0x0000009f
        /*02d0*/ 	.word	0x00000000
        /*02d4*/ 	.short	0x010a
        /*02d6*/ 	.byte	0x3f
	.zero		1


	//   ....[34]....
        /*02d8*/ 	.word	0x0000b5c0
        /*02dc*/ 	.word	0x00000003
        /*02e0*/ 	.word	0x00000000
        /*02e4*/ 	.short	0x010a
        /*02e6*/ 	.byte	0x3f
	.zero		1


	//   ....[35]....
        /*02e8*/ 	.word	0x0000b620
        /*02ec*/ 	.word	0x00000004
        /*02f0*/ 	.word	0x00000000
        /*02f4*/ 	.short	0x010a
        /*02f6*/ 	.byte	0x3f
	.zero		1


	//   ....[36]....
        /*02f8*/ 	.word	0x0000b670
        /*02fc*/ 	.word	0x0000009f
        /*0300*/ 	.word	0x00000010
        /*0304*/ 	.short	0x010a
        /*0306*/ 	.byte	0x3f
	.zero		1


	//   ....[37]....
        /*0308*/ 	.word	0x0000b740
        /*030c*/ 	.word	0x0000000a
        /*0310*/ 	.word	0x00000028
        /*0314*/ 	.short	0x010a
        /*0316*/ 	.byte	0x3f
	.zero		1


	//   ....[38]....
        /*0318*/ 	.word	0x0000b810
        /*031c*/ 	.word	0x00000009
        /*0320*/ 	.word	0x00000000
        /*0324*/ 	.short	0x010a
        /*0326*/ 	.byte	0x3f
	.zero		1


	//   ....[39]....
        /*0328*/ 	.word	0x0000b860
        /*032c*/ 	.word	0x00000008
        /*0330*/ 	.word	0x00000000
        /*0334*/ 	.short	0x010a
        /*0336*/ 	.byte	0x3f
	.zero		1


	//   ....[40]....
        /*0338*/ 	.word	0x0000b8b0
        /*033c*/ 	.word	0x00000009
        /*0340*/ 	.word	0x00000000
        /*0344*/ 	.short	0x010a
        /*0346*/ 	.byte	0x3f
	.zero		1


	//   ....[41]....
        /*0348*/ 	.word	0x0000b900
        /*034c*/ 	.word	0x00000006
        /*0350*/ 	.word	0x00000000
        /*0354*/ 	.short	0x010a
        /*0356*/ 	.byte	0x3f
	.zero		1


	//----- nvinfo : EIATTR_NUM_MBARRIERS
	.align		4
.L_37:
        /*0358*/ 	.byte	0x03, 0x38
        /*035a*/ 	.short	0x0010


	//----- nvinfo : EIATTR_EXIT_INSTR_OFFSETS
	.align		4
        /*035c*/ 	.byte	0x04, 0x1c
        /*035e*/ 	.short	(.L_39 - .L_38)


	//   ....[0]....
.L_38:
        /*0360*/ 	.word	0x000011a0


	//   ....[1]....
        /*0364*/ 	.word	0x00001200


	//   ....[2]....
        /*0368*/ 	.word	0x0000a390


	//   ....[3]....
        /*036c*/ 	.word	0x0000a3c0


	//   ....[4]....
        /*0370*/ 	.word	0x0000b560


	//----- nvinfo : EIATTR_MAX_THREADS
	.align		4
.L_39:
        /*0374*/ 	.byte	0x04, 0x05
        /*0376*/ 	.short	(.L_41 - .L_40)
.L_40:
        /*0378*/ 	.word	0x00000180
        /*037c*/ 	.word	0x00000001
        /*0380*/ 	.word	0x00000001


	//----- nvinfo : EIATTR_CRS_STACK_SIZE
	.align		4
.L_41:
        /*0384*/ 	.byte	0x04, 0x1e
        /*0386*/ 	.short	(.L_43 - .L_42)
.L_42:
        /*0388*/ 	.word	0x00000000


	//----- nvinfo : EIATTR_CBANK_PARAM_SIZE
	.align		4
.L_43:
        /*038c*/ 	.byte	0x03, 0x19
        /*038e*/ 	.short	0x0470


	//----- nvinfo : EIATTR_PARAM_CBANK
	.align		4
        /*0390*/ 	.byte	0x04, 0x0a
        /*0392*/ 	.short	(.L_45 - .L_44)
	.align		4
.L_44:
        /*0394*/ 	.word	index@(.nv.constant0._ZN7cutlass13device_kernelINS_4gemm6kernel13GemmUniversalIN4cute5tupleIJiiiiEEENS1_10collective13CollectiveMmaINS1_34MainloopSm90TmaGmmaWarpSpecializedILi5ENS5_IJNS4_1CILi1EEESB_SB_EEENS1_32KernelTmaWarpSpecializedPingpongEEENS5_IJNSA_ILi64EEENSA_ILi256EEESF_EEENS_10bfloat16_tENS5_IJlSB_lEEESI_NS5_IJSB_llEEENS4_8TiledMMAINS4_8MMA_AtomIJNS4_4SM904GMMA28MMA_64x256x16_F32BF16BF16_SSILNSO_5MajorE0ELSQ_1ELNSO_7ScaleInE1ELSR_1EEEEEENS4_6LayoutISC_NS5_IJNSA_ILi0EEESV_SV_EEEEENS5_IJNS4_10UnderscoreESY_SY_EEEEENS4_13SM90_TMA_LOADENS4_14ComposedLayoutINS4_7SwizzleILi3ELi4ELi3EEENS4_18smem_ptr_flag_bitsILi16EEENSU_INS5_IJNSA_ILi8EEESF_EEENS5_IJSF_SB_EEEEEEEvNS4_8identityES11_NS12_IS14_S16_NSU_INS5_IJSF_S17_EEENS5_IJSB_SF_EEEEEEEvS1C_EENS_8epilogue10collective6detail29Sm90TmaWarpSpecializedAdapterINS1J_15DefaultEpilogueISI_SJ_SJ_NS1I_6thread17LinearCombinationISI_Li1EffLNS1N_9ScaleType4KindE0ELNS_15FloatRoundStyleE2ESI_EENS1_15EpilogueDefaultEEEEEvvEEEEvNT_6ParamsE)
        /*0398*/ 	.short	0x0210
        /*039a*/ 	.short	0x0470


	//----- nvinfo : EIATTR_SW_WAR
	.align		4
.L_45:
        /*039c*/ 	.byte	0x04, 0x36
        /*039e*/ 	.short	(.L_47 - .L_46)
.L_46:
        /*03a0*/ 	.word	0x00000008
.L_47:


//--------------------- .nv.callgraph             --------------------------
	.section	.nv.callgraph,"",@"SHT_CUDA_CALLGRAPH"
	.align	4
	.sectionentsize	8
	.align		4
        /*0000*/ 	.word	0x00000000
	.align		4
        /*0004*/ 	.word	0xffffffff
	.align		4
        /*0008*/ 	.word	index@(_ZN7cutlass13device_kernelINS_4gemm6kernel13GemmUniversalIN4cute5tupleIJiiiiEEENS1_10collective13CollectiveMmaINS1_34MainloopSm90TmaGmmaWarpSpecializedILi5ENS5_IJNS4_1CILi1EEESB_SB_EEENS1_32KernelTmaWarpSpecializedPingpongEEENS5_IJNSA_ILi64EEENSA_ILi256EEESF_EEENS_10bfloat16_tENS5_IJlSB_lEEESI_NS5_IJSB_llEEENS4_8TiledMMAINS4_8MMA_AtomIJNS4_4SM904GMMA28MMA_64x256x16_F32BF16BF16_SSILNSO_5MajorE0ELSQ_1ELNSO_7ScaleInE1ELSR_1EEEEEENS4_6LayoutISC_NS5_IJNSA_ILi0EEESV_SV_EEEEENS5_IJNS4_10UnderscoreESY_SY_EEEEENS4_13SM90_TMA_LOADENS4_14ComposedLayoutINS4_7SwizzleILi3ELi4ELi3EEENS4_18smem_ptr_flag_bitsILi16EEENSU_INS5_IJNSA_ILi8EEESF_EEENS5_IJSF_SB_EEEEEEEvNS4_8identityES11_NS12_IS14_S16_NSU_INS5_IJSF_S17_EEENS5_IJSB_SF_EEEEEEEvS1C_EENS_8epilogue10collective6detail29Sm90TmaWarpSpecializedAdapterINS1J_15DefaultEpilogueISI_SJ_SJ_NS1I_6thread17LinearCombinationISI_Li1EffLNS1N_9ScaleType4KindE0ELNS_15FloatRoundStyleE2ESI_EENS1_15EpilogueDefaultEEEEEvvEEEEvNT_6ParamsE)
	.align		4
        /*000c*/ 	.word	index@(__assertfail)
	.align		4
        /*0010*/ 	.word	0x00000000
	.align		4
        /*0014*/ 	.word	0xfffffffe
	.align		4
        /*0018*/ 	.word	0x00000000
	.align		4
        /*001c*/ 	.word	0xfffffffd
	.align		4
        /*0020*/ 	.word	0x00000000
	.align		4
        /*0024*/ 	.word	0xfffffffc


//--------------------- .nv.constant4             --------------------------
	.section	.nv.constant4,"a",@progbits
	.align	8
	.align		8
.nv.constant4:
        /*0000*/ 	.dword	__assertfail
	.align		8
        /*0008*/ 	.dword	__unnamed_1
	.align		8
        /*0010*/ 	.dword	_ZN40_INTERNAL_20bd9cf2_4_k_cu_c8ad4361_199834cuda3std3__45__cpo5beginE
	.align		8
        /*0018*/ 	.dword	_ZN40_INTERNAL_20bd9cf2_4_k_cu_c8ad4361_199834cuda3std3__45__cpo3endE
	.align		8
        /*0020*/ 	.dword	_ZN40_INTERNAL_20bd9cf2_4_k_cu_c8ad4361_199834cuda3std3__45__cpo6cbeginE
	.align		8
        /*0028*/ 	.dword	_ZN40_INTERNAL_20bd9cf2_4_k_cu_c8ad4361_199834cuda3std3__45__cpo4cendE
	.align		8
        /*0030*/ 	.dword	_ZN40_INTERNAL_20bd9cf2_4_k_cu_c8ad4361_199834cuda3std3__442_GLOBAL__N__20bd9cf2_4_k_cu_c8ad4361_199836ignoreE
	.align		8
        /*0038*/ 	.dword	_ZN40_INTERNAL_20bd9cf2_4_k_cu_c8ad4361_199834cuda3std3__419piecewise_constructE
	.align		8
        /*0040*/ 	.dword	_ZN40_INTERNAL_20bd9cf2_4_k_cu_c8ad4361_199834cuda3std3__48in_placeE
	.align		8
        /*0048*/ 	.dword	_ZN40_INTERNAL_20bd9cf2_4_k_cu_c8ad4361_199834cuda3std6ranges3__45__cpo4swapE
	.align		8
        /*0050*/ 	.dword	_ZN40_INTERNAL_20bd9cf2_4_k_cu_c8ad4361_199834cuda3std6ranges3__45__cpo9iter_moveE
	.align		8
        /*0058*/ 	.dword	_ZN40_INTERNAL_20bd9cf2_4_k_cu_c8ad4361_199834cute7productE
	.align		8
        /*0060*/ 	.dword	_ZN40_INTERNAL_20bd9cf2_4_k_cu_c8ad4361_199834cute1_E
	.align		8
        /*0068*/ 	.dword	$str$22
	.align		8
        /*0070*/ 	.dword	$str$23


//--------------------- .text._ZN7cutlass13device_kernelINS_4gemm6kernel13GemmUniversalIN4cute5tupleIJiiiiEEENS1_10collective13CollectiveMmaINS1_34MainloopSm90TmaGmmaWarpSpecializedILi5ENS5_IJNS4_1CILi1EEESB_SB_EEENS1_32KernelTmaWarpSpecializedPingpongEEENS5_IJNSA_ILi64EEENSA_ILi256EEESF_EEENS_10bfloat16_tENS5_IJlSB_lEEESI_NS5_IJSB_llEEENS4_8TiledMMAINS4_8MMA_AtomIJNS4_4SM904GMMA28MMA_64x256x16_F32BF16BF16_SSILNSO_5MajorE0ELSQ_1ELNSO_7ScaleInE1ELSR_1EEEEEENS4_6LayoutISC_NS5_IJNSA_ILi0EEESV_SV_EEEEENS5_IJNS4_10UnderscoreESY_SY_EEEEENS4_13SM90_TMA_LOADENS4_14ComposedLayoutINS4_7SwizzleILi3ELi4ELi3EEENS4_18smem_ptr_flag_bitsILi16EEENSU_INS5_IJNSA_ILi8EEESF_EEENS5_IJSF_SB_EEEEEEEvNS4_8identityES11_NS12_IS14_S16_NSU_INS5_IJSF_S17_EEENS5_IJSB_SF_EEEEEEEvS1C_EENS_8epilogue10collective6detail29Sm90TmaWarpSpecializedAdapterINS1J_15DefaultEpilogueISI_SJ_SJ_NS1I_6thread17LinearCombinationISI_Li1EffLNS1N_9ScaleType4KindE0ELNS_15FloatRoundStyleE2ESI_EENS1_15EpilogueDefaultEEEEEvvEEEEvNT_6ParamsE --------------------------
	.section	.text._ZN7cutlass13device_kernelINS_4gemm6kernel13GemmUniversalIN4cute5tupleIJiiiiEEENS1_10collective13CollectiveMmaINS1_34MainloopSm90TmaGmmaWarpSpecializedILi5ENS5_IJNS4_1CILi1EEESB_SB_EEENS1_32KernelTmaWarpSpecializedPingpongEEENS5_IJNSA_ILi64EEENSA_ILi256EEESF_EEENS_10bfloat16_tENS5_IJlSB_lEEESI_NS5_IJSB_llEEENS4_8TiledMMAINS4_8MMA_AtomIJNS4_4SM904GMMA28MMA_64x256x16_F32BF16BF16_SSILNSO_5MajorE0ELSQ_1ELNSO_7ScaleInE1ELSR_1EEEEEENS4_6LayoutISC_NS5_IJNSA_ILi0EEESV_SV_EEEEENS5_IJNS4_10UnderscoreESY_SY_EEEEENS4_13SM90_TMA_LOADENS4_14ComposedLayoutINS4_7SwizzleILi3ELi4ELi3EEENS4_18smem_ptr_flag_bitsILi16EEENSU_INS5_IJNSA_ILi8EEESF_EEENS5_IJSF_SB_EEEEEEEvNS4_8identityES11_NS12_IS14_S16_NSU_INS5_IJSF_S17_EEENS5_IJSB_SF_EEEEEEEvS1C_EENS_8epilogue10collective6detail29Sm90TmaWarpSpecializedAdapterINS1J_15DefaultEpilogueISI_SJ_SJ_NS1I_6thread17LinearCombinationISI_Li1EffLNS1N_9ScaleType4KindE0ELNS_15FloatRoundStyleE2ESI_EENS1_15EpilogueDefaultEEEEEvvEEEEvNT_6ParamsE,"ax",@progbits
	.align	128
.text._ZN7cutlass13device_kernelINS_4gemm6kernel13GemmUniversalIN4cute5tupleIJiiiiEEENS1_10collective13CollectiveMmaINS1_34MainloopSm90TmaGmmaWarpSpecializedILi5ENS5_IJNS4_1CILi1EEESB_SB_EEENS1_32KernelTmaWarpSpecializedPingpongEEENS5_IJNSA_ILi64EEENSA_ILi256EEESF_EEENS_10bfloat16_tENS5_IJlSB_lEEESI_NS5_IJSB_llEEENS4_8TiledMMAINS4_8MMA_AtomIJNS4_4SM904GMMA28MMA_64x256x16_F32BF16BF16_SSILNSO_5MajorE0ELSQ_1ELNSO_7ScaleInE1ELSR_1EEEEEENS4_6LayoutISC_NS5_IJNSA_ILi0EEESV_SV_EEEEENS5_IJNS4_10UnderscoreESY_SY_EEEEENS4_13SM90_TMA_LOADENS4_14ComposedLayoutINS4_7SwizzleILi3ELi4ELi3EEENS4_18smem_ptr_flag_bitsILi16EEENSU_INS5_IJNSA_ILi8EEESF_EEENS5_IJSF_SB_EEEEEEEvNS4_8identityES11_NS12_IS14_S16_NSU_INS5_IJSF_S17_EEENS5_IJSB_SF_EEEEEEEvS1C_EENS_8epilogue10collective6detail29Sm90TmaWarpSpecializedAdapterINS1J_15DefaultEpilogueISI_SJ_SJ_NS1I_6thread17LinearCombinationISI_Li1EffLNS1N_9ScaleType4KindE0ELNS_15FloatRoundStyleE2ESI_EENS1_15EpilogueDefaultEEEEEvvEEEEvNT_6ParamsE:
        .type           _ZN7cutlass13device_kernelINS_4gemm6kernel13GemmUniversalIN4cute5tupleIJiiiiEEENS1_10collective13CollectiveMmaINS1_34MainloopSm90TmaGmmaWarpSpecializedILi5ENS5_IJNS4_1CILi1EEESB_SB_EEENS1_32KernelTmaWarpSpecializedPingpongEEENS5_IJNSA_ILi64EEENSA_ILi256EEESF_EEENS_10bfloat16_tENS5_IJlSB_lEEESI_NS5_IJSB_llEEENS4_8TiledMMAINS4_8MMA_AtomIJNS4_4SM904GMMA28MMA_64x256x16_F32BF16BF16_SSILNSO_5MajorE0ELSQ_1ELNSO_7ScaleInE1ELSR_1EEEEEENS4_6LayoutISC_NS5_IJNSA_ILi0EEESV_SV_EEEEENS5_IJNS4_10UnderscoreESY_SY_EEEEENS4_13SM90_TMA_LOADENS4_14ComposedLayoutINS4_7SwizzleILi3ELi4ELi3EEENS4_18smem_ptr_flag_bitsILi16EEENSU_INS5_IJNSA_ILi8EEESF_EEENS5_IJSF_SB_EEEEEEEvNS4_8identityES11_NS12_IS14_S16_NSU_INS5_IJSF_S17_EEENS5_IJSB_SF_EEEEEEEvS1C_EENS_8epilogue10collective6detail29Sm90TmaWarpSpecializedAdapterINS1J_15DefaultEpilogueISI_SJ_SJ_NS1I_6thread17LinearCombinationISI_Li1EffLNS1N_9ScaleType4KindE0ELNS_15FloatRoundStyleE2ESI_EENS1_15EpilogueDefaultEEEEEvvEEEEvNT_6ParamsE,@function
        .size           _ZN7cutlass13device_kernelINS_4gemm6kernel13GemmUniversalIN4cute5tupleIJiiiiEEENS1_10collective13CollectiveMmaINS1_34MainloopSm90TmaGmmaWarpSpecializedILi5ENS5_IJNS4_1CILi1EEESB_SB_EEENS1_32KernelTmaWarpSpecializedPingpongEEENS5_IJNSA_ILi64EEENSA_ILi256EEESF_EEENS_10bfloat16_tENS5_IJlSB_lEEESI_NS5_IJSB_llEEENS4_8TiledMMAINS4_8MMA_AtomIJNS4_4SM904GMMA28MMA_64x256x16_F32BF16BF16_SSILNSO_5MajorE0ELSQ_1ELNSO_7ScaleInE1ELSR_1EEEEEENS4_6LayoutISC_NS5_IJNSA_ILi0EEESV_SV_EEEEENS5_IJNS4_10UnderscoreESY_SY_EEEEENS4_13SM90_TMA_LOADENS4_14ComposedLayoutINS4_7SwizzleILi3ELi4ELi3EEENS4_18smem_ptr_flag_bitsILi16EEENSU_INS5_IJNSA_ILi8EEESF_EEENS5_IJSF_SB_EEEEEEEvNS4_8identityES11_NS12_IS14_S16_NSU_INS5_IJSF_S17_EEENS5_IJSB_SF_EEEEEEEvS1C_EENS_8epilogue10collective6detail29Sm90TmaWarpSpecializedAdapterINS1J_15DefaultEpilogueISI_SJ_SJ_NS1I_6thread17LinearCombinationISI_Li1EffLNS1N_9ScaleType4KindE0ELNS_15FloatRoundStyleE2ESI_EENS1_15EpilogueDefaultEEEEEvvEEEEvNT_6ParamsE,(.L_x_327 - _ZN7cutlass13device_kernelINS_4gemm6kernel13GemmUniversalIN4cute5tupleIJiiiiEEENS1_10collective13CollectiveMmaINS1_34MainloopSm90TmaGmmaWarpSpecializedILi5ENS5_IJNS4_1CILi1EEESB_SB_EEENS1_32KernelTmaWarpSpecializedPingpongEEENS5_IJNSA_ILi64EEENSA_ILi256EEESF_EEENS_10bfloat16_tENS5_IJlSB_lEEESI_NS5_IJSB_llEEENS4_8TiledMMAINS4_8MMA_AtomIJNS4_4SM904GMMA28MMA_64x256x16_F32BF16BF16_SSILNSO_5MajorE0ELSQ_1ELNSO_7ScaleInE1ELSR_1EEEEEENS4_6LayoutISC_NS5_IJNSA_ILi0EEESV_SV_EEEEENS5_IJNS4_10UnderscoreESY_SY_EEEEENS4_13SM90_TMA_LOADENS4_14ComposedLayoutINS4_7SwizzleILi3ELi4ELi3EEENS4_18smem_ptr_flag_bitsILi16EEENSU_INS5_IJNSA_ILi8EEESF_EEENS5_IJSF_SB_EEEEEEEvNS4_8identityES11_NS12_IS14_S16_NSU_INS5_IJSF_S17_EEENS5_IJSB_SF_EEEEEEEvS1C_EENS_8epilogue10collective6detail29Sm90TmaWarpSpecializedAdapterINS1J_15DefaultEpilogueISI_SJ_SJ_NS1I_6thread17LinearCombinationISI_Li1EffLNS1N_9ScaleType4KindE0ELNS_15FloatRoundStyleE2ESI_EENS1_15EpilogueDefaultEEEEEvvEEEEvNT_6ParamsE)
        .other          _ZN7cutlass13device_kernelINS_4gemm6kernel13GemmUniversalIN4cute5tupleIJiiiiEEENS1_10collective13CollectiveMmaINS1_34MainloopSm90TmaGmmaWarpSpecializedILi5ENS5_IJNS4_1CILi1EEESB_SB_EEENS1_32KernelTmaWarpSpecializedPingpongEEENS5_IJNSA_ILi64EEENSA_ILi256EEESF_EEENS_10bfloat16_tENS5_IJlSB_lEEESI_NS5_IJSB_llEEENS4_8TiledMMAINS4_8MMA_AtomIJNS4_4SM904GMMA28MMA_64x256x16_F32BF16BF16_SSILNSO_5MajorE0ELSQ_1ELNSO_7ScaleInE1ELSR_1EEEEEENS4_6LayoutISC_NS5_IJNSA_ILi0EEESV_SV_EEEEENS5_IJNS4_10UnderscoreESY_SY_EEEEENS4_13SM90_TMA_LOADENS4_14ComposedLayoutINS4_7SwizzleILi3ELi4ELi3EEENS4_18smem_ptr_flag_bitsILi16EEENSU_INS5_IJNSA_ILi8EEESF_EEENS5_IJSF_SB_EEEEEEEvNS4_8identityES11_NS12_IS14_S16_NSU_INS5_IJSF_S17_EEENS5_IJSB_SF_EEEEEEEvS1C_EENS_8epilogue10collective6detail29Sm90TmaWarpSpecializedAdapterINS1J_15DefaultEpilogueISI_SJ_SJ_NS1I_6thread17LinearCombinationISI_Li1EffLNS1N_9ScaleType4KindE0ELNS_15FloatRoundStyleE2ESI_EENS1_15EpilogueDefaultEEEEEvvEEEEvNT_6ParamsE,@"STO_CUDA_ENTRY STV_DEFAULT"
_ZN7cutlass13device_kernelINS_4gemm6kernel13GemmUniversalIN4cute5tupleIJiiiiEEENS1_10collective13CollectiveMmaINS1_34MainloopSm90TmaGmmaWarpSpecializedILi5ENS5_IJNS4_1CILi1EEESB_SB_EEENS1_32KernelTmaWarpSpecializedPingpongEEENS5_IJNSA_ILi64EEENSA_ILi256EEESF_EEENS_10bfloat16_tENS5_IJlSB_lEEESI_NS5_IJSB_llEEENS4_8TiledMMAINS4_8MMA_AtomIJNS4_4SM904GMMA28MMA_64x256x16_F32BF16BF16_SSILNSO_5MajorE0ELSQ_1ELNSO_7ScaleInE1ELSR_1EEEEEENS4_6LayoutISC_NS5_IJNSA_ILi0EEESV_SV_EEEEENS5_IJNS4_10UnderscoreESY_SY_EEEEENS4_13SM90_TMA_LOADENS4_14ComposedLayoutINS4_7SwizzleILi3ELi4ELi3EEENS4_18smem_ptr_flag_bitsILi16EEENSU_INS5_IJNSA_ILi8EEESF_EEENS5_IJSF_SB_EEEEEEEvNS4_8identityES11_NS12_IS14_S16_NSU_INS5_IJSF_S17_EEENS5_IJSB_SF_EEEEEEEvS1C_EENS_8epilogue10collective6detail29Sm90TmaWarpSpecializedAdapterINS1J_15DefaultEpilogueISI_SJ_SJ_NS1I_6thread17LinearCombinationISI_Li1EffLNS1N_9ScaleType4KindE0ELNS_15FloatRoundStyleE2ESI_EENS1_15EpilogueDefaultEEEEEvvEEEEvNT_6ParamsE:
[----:B------:R-:W0:Y:S02]  /*0000*/  LDC R1, c[0x0][0x28] ;  /* 0x00000a00ff017b82 */ /* 0x000e240000000800 */
[----:B0-----:R-:W-:Y:S01]  /*0010*/  VIADD R1, R1, 0xfffffff8 ;  /* 0xfffffff801017836 */ /* 0x001fe20000000000 */
[----:B------:R-:W0:Y:S01]  /*0020*/  S2R R4, SR_TID.X ;  /* 0x0000000000047919 */ /* 0x000e220000002100 */
[----:B------:R-:W-:Y:S01]  /*0030*/  ELECT P0, URZ, PT ;  /* 0x00000000003f782f */ /* 0x000fe20003800000 */
[----:B------:R-:W-:Y:S01]  /*0040*/  BSSY B0, `(.L_x_0) ;  /* 0x000000f000007945 */ /* 0x000fe20003800000 */
[--C-:B0-----:R-:W-:Y:S02]  /*0050*/  SHF.R.U32.HI R0, RZ, 0x5, R4.reuse ;  /* 0x00000005ff007819 */ /* 0x101fe40000011604 */
[----:B------:R-:W-:-:S03]  /*0060*/  SHF.R.U32.HI R5, RZ, 0x7, R4 ;  /* 0x00000007ff057819 */ /* 0x000fc60000011604 */
[----:B------:R-:W0:Y:S04]  /*0070*/  SHFL.IDX PT, R2, R0, RZ, 0x1f ;  /* 0x00001fff00027589 */ /* 0x000e2800000e0000 */
[----:B------:R1:W2:Y:S01]  /*0080*/  SHFL.IDX PT, R8, R5, RZ, 0x1f ;  /* 0x00001fff05087589 */ /* 0x0002a200000e0000 */
[----:B0-----:R-:W-:-:S13]  /*0090*/  ISETP.NE.OR P0, PT, R2, RZ, !P0 ;  /* 0x000000ff0200720c */ /* 0x001fda0004705670 */
[----:B-12---:R-:W-:Y:S05]  /*00a0*/  @P0 BRA `(.L_x_1) ;  /* 0x0000000000200947 */ /* 0x006fea0003800000 */
[----:B------:R-:W-:Y:S02]  /*00b0*/  ULDC.64 UR4, c[0x0][0x198] ;  /* 0x0000660000047ab9 */ /* 0x000fe40000000a00 */
[----:B------:R-:W-:Y:S02]  /*00c0*/  UIADD3 UR6, UP0, UR4, 0xf0, URZ ;  /* 0x000000f004067890 */ /* 0x000fe4000ff1e03f */
[----:B------:R-:W-:Y:S02]  /*00d0*/  UIADD3 UR4, UP1, UR4, 0x1f0, URZ ;  /* 0x000001f004047890 */ /* 0x000fe4000ff3e03f */
[----:B------:R-:W-:Y:S02]  /*00e0*/  UIADD3.X UR7, URZ, UR5, URZ, UP0, !UPT ;  /* 0x000000053f077290 */ /* 0x000fe400087fe43f */
[----:B------:R-:W-:-:S07]  /*00f0*/  UIADD3.X UR5, URZ, UR5, URZ, UP1, !UPT ;  /* 0x000000053f057290 */ /* 0x000fce0008ffe43f */
[----:B------:R0:W-:Y:S02]  /*0100*/  UTMACCTL.PF [UR6] ;  /* 0x00000000060079b9 */ /* 0x0001e40008040000 */
[----:B------:R0:W-:Y:S02]  /*0110*/  UTMACCTL.PF [UR4] ;  /* 0x00000000040079b9 */ /* 0x0001e40008040000 */
[----:B0-----:R-:W-:Y:S01]  /*0120*/  NOP ;  /* 0x0000000000007918 */ /* 0x001fe20000000000 */
.L_x_1:
[----:B------:R-:W-:Y:S05]  /*0130*/  BSYNC B0 ;  /* 0x0000000000007941 */ /* 0x000fea0003800000 */
.L_x_0:
[----:B------:R-:W0:Y:S02]  /*0140*/  SHFL.IDX PT, R3, R0, RZ, 0x1f ;  /* 0x00001fff00037589 */ /* 0x000e2400000e0000 */
[----:B0-----:R-:W-:-:S13]  /*0150*/  ISETP.NE.AND P0, PT, R3, RZ, PT ;  /* 0x000000ff0300720c */ /* 0x001fda0003f05270 */
[----:B------:R-:W-:Y:S05]  /*0160*/  @P0 BRA `(.L_x_2) ;  /* 0x0000000000600947 */ /* 0x000fea0003800000 */
[----:B------:R-:W0:Y:S01]  /*0170*/  S2UR UR8, SR_CgaCtaId ;  /* 0x00000000000879c3 */ /* 0x000e220000008800 */
[----:B------:R-:W-:Y:S01]  /*0180*/  UMOV UR4, 0x400 ;  /* 0x0000040000047882 */ /* 0x000fe20000000000 */
[----:B------:R-:W-:Y:S01]  /*0190*/  UMOV UR5, 0x1 ;  /* 0x0000000100057882 */ /* 0x000fe20000000000 */
[----:B------:R-:W-:Y:S01]  /*01a0*/  UMOV UR6, 0x80 ;  /* 0x0000008000067882 */ /* 0x000fe20000000000 */
[----:B------:R-:W-:Y:S01]  /*01b0*/  ELECT P0, URZ, PT ;  /* 0x00000000003f782f */ /* 0x000fe20003800000 */
[----:B------:R-:W-:-:S04]  /*01c0*/  UIADD3 UR6, -UR6, 0x100000, URZ ;  /* 0x0010000006067890 */ /* 0x000fc8000fffe13f */
[----:B------:R-:W-:Y:S02]  /*01d0*/  USHF.L.U32 UR7, UR6, 0xb, URZ ;  /* 0x0000000b06077899 */ /* 0x000fe4000800063f */
[----:B------:R-:W-:Y:S02]  /*01e0*/  USHF.L.U32 UR6, UR6, 0x1, URZ ;  /* 0x0000000106067899 */ /* 0x000fe4000800063f */
[----:B0-----:R-:W-:Y:S02]  /*01f0*/  ULEA UR8, UR8, UR4, 0x18 ;  /* 0x0000000408087291 */ /* 0x001fe4000f8ec03f */
[----:B------:R-:W-:-:S04]  /*0200*/  UIADD3 UR4, -UR5, 0x100000, URZ ;  /* 0x0010000005047890 */ /* 0x000fc8000fffe13f */
[----:B------:R-:W-:Y:S02]  /*0210*/  USHF.L.U32 UR5, UR4, 0xb, URZ ;  /* 0x0000000b04057899 */ /* 0x000fe4000800063f */
[----:B------:R-:W-:Y:S01]  /*0220*/  USHF.L.U32 UR4, UR4, 0x1, URZ ;  /* 0x0000000104047899 */ /* 0x000fe2000800063f */
[----:B------:R-:W0:Y:S11]  /*0230*/  FENCE.VIEW.ASYNC.S ;  /* 0x00000000000073c6 */ /* 0x000e360000000000 */
[----:B0-----:R0:W1:Y:S01]  /*0240*/  SYNCS.EXCH.64 URZ, [UR8], UR4 ;  /* 0x00000004083f75b2 */ /* 0x0010620008000100 */
[----:B------:R0:W2:Y:S01]  /*0250*/  SYNCS.EXCH.64 URZ, [UR8+0x28], UR6 ;  /* 0x00002806083f75b2 */ /* 0x0000a20008000100 */
[----:B------:R0:W3:Y:S01]  /*0260*/  SYNCS.EXCH.64 URZ, [UR8+0x8], UR4 ;  /* 0x00000804083f75b2 */ /* 0x0000e20008000100 */
[----:B------:R0:W4:Y:S01]  /*0270*/  SYNCS.EXCH.64 URZ, [UR8+0x30], UR6 ;  /* 0x00003006083f75b2 */ /* 0x0001220008000100 */
[----:B------:R0:W0:Y:S01]  /*0280*/  SYNCS.EXCH.64 URZ, [UR8+0x10], UR4 ;  /* 0x00001004083f75b2 */ /* 0x0000220008000100 */
[----:B------:R0:W0:Y:S01]  /*0290*/  SYNCS.EXCH.64 URZ, [UR8+0x38], UR6 ;  /* 0x00003806083f75b2 */ /* 0x0000220008000100 */
[----:B------:R0:W0:Y:S01]  /*02a0*/  SYNCS.EXCH.64 URZ, [UR8+0x18], UR4 ;  /* 0x00001804083f75b2 */ /* 0x0000220008000100 */
[----:B------:R0:W0:Y:S01]  /*02b0*/  SYNCS.EXCH.64 URZ, [UR8+0x40], UR6 ;  /* 0x00004006083f75b2 */ /* 0x0000220008000100 */
[----:B------:R0:W0:Y:S01]  /*02c0*/  SYNCS.EXCH.64 URZ, [UR8+0x20], UR4 ;  /* 0x00002004083f75b2 */ /* 0x0000220008000100 */
[----:B------:R0:W0:Y:S01]  /*02d0*/  SYNCS.EXCH.64 URZ, [UR8+0x48], UR6 ;  /* 0x00004806083f75b2 */ /* 0x0000220008000100 */
[----:B------:R-:W-:Y:S01]  /*02e0*/  NOP ;  /* 0x0000000000007918 */ /* 0x000fe20000000000 */
.L_x_2:
[----:B------:R-:W5:Y:S01]  /*02f0*/  SHFL.IDX PT, R6, R0, RZ, 0x1f ;  /* 0x00001fff00067589 */ /* 0x000f6200000e0000 */
[----:B------:R-:W-:Y:S01]  /*0300*/  ELECT P0, URZ, PT ;  /* 0x00000000003f782f */ /* 0x000fe20003800000 */
[----:B------:R-:W-:Y:S01]  /*0310*/  NOP ;  /* 0x0000000000007918 */ /* 0x000fe20000000000 */
[----:B------:R-:W-:Y:S01]  /*0320*/  ELECT P1, URZ, PT ;  /* 0x00000000003f782f */ /* 0x000fe20003820000 */
[----:B------:R-:W1:Y:S01]  /*0330*/  SHFL.IDX PT, R3, R0, RZ, 0x1f ;  /* 0x00001fff00037589 */ /* 0x000e6200000e0000 */
[----:B0-----:R-:W-:Y:S01]  /*0340*/  UMOV UR4, 0x20 ;  /* 0x0000002000047882 */ /* 0x001fe20000000000 */
[----:B------:R-:W-:Y:S01]  /*0350*/  UMOV UR11, 0x80 ;  /* 0x00000080000b7882 */ /* 0x000fe20000000000 */
[----:B------:R-:W-:Y:S01]  /*0360*/  NOP ;  /* 0x0000000000007918 */ /* 0x000fe20000000000 */
[C---:B------:R-:W-:Y:S01]  /*0370*/  VIADD R33, R8.reuse, 0xffffffff ;  /* 0xffffffff08217836 */ /* 0x040fe20000000000 */
[----:B------:R-:W0:Y:S01]  /*0380*/  SHFL.IDX PT, R5, R5, RZ, 0x1f ;  /* 0x00001fff05057589 */ /* 0x000e2200000e0000 */
[----:B------:R-:W-:Y:S01]  /*0390*/  ULDC.64 UR38, c[0x0][0x208] ;  /* 0x0000820000267ab9 */ /* 0x000fe20000000a00 */
[----:B------:R-:W-:-:S02]  /*03a0*/  ISETP.NE.AND P2, PT, R8, RZ, PT ;  /* 0x000000ff0800720c */ /* 0x000fc40003f45270 */
[----:B------:R-:W-:Y:S02]  /*03b0*/  ISETP.GE.U32.AND P3, PT, R33, 0x2, PT ;  /* 0x000000022100780c */ /* 0x000fe40003f66070 */
[----:B-----5:R-:W-:Y:S02]  /*03c0*/  ISETP.NE.OR P0, PT, R6, RZ, !P0 ;  /* 0x000000ff0600720c */ /* 0x020fe40004705670 */
[----:B-1----:R-:W-:Y:S02]  /*03d0*/  ISETP.NE.OR P1, PT, R3, RZ, !P1 ;  /* 0x000000ff0300720c */ /* 0x002fe40004f25670 */
[----:B------:R-:W-:-:S04]  /*03e0*/  SHF.R.S32.HI R3, RZ, 0x1f, R2 ;  /* 0x0000001fff037819 */ /* 0x000fc80000011402 */
[----:B------:R-:W-:-:S05]  /*03f0*/  LEA.HI R3, R3, R2, RZ, 0x2 ;  /* 0x0000000203037211 */ /* 0x000fca00078f10ff */
[----:B------:R-:W-:Y:S01]  /*0400*/  VOTEU.ALL UP0, P0 ;  /* 0x00000000003f7886 */ /* 0x000fe20000000000 */
[----:B------:R-:W-:Y:S01]  /*0410*/  LOP3.LUT R3, R3, 0xfffffffc, RZ, 0xc0, !PT ;  /* 0xfffffffc03037812 */ /* 0x000fe200078ec0ff */
[----:B------:R-:W-:-:S03]  /*0420*/  VOTEU.ALL UP1, P1 ;  /* 0x00000000003f7886 */ /* 0x000fc60000820000 */
[----:B------:R-:W1:Y:S01]  /*0430*/  @!UP0 S2UR UR7, SR_CgaCtaId ;  /* 0x00000000000789c3 */ /* 0x000e620000008800 */
[----:B------:R-:W-:Y:S01]  /*0440*/  @!UP0 UMOV UR6, 0x400 ;  /* 0x0000040000068882 */ /* 0x000fe20000000000 */
[----:B------:R-:W-:-:S04]  /*0450*/  @!UP0 UIADD3 UR4, -UR4, 0x100000, URZ ;  /* 0x0010000004048890 */ /* 0x000fc8000fffe13f */
[----:B------:R-:W-:Y:S02]  /*0460*/  @!UP0 USHF.L.U32 UR5, UR4, 0xb, URZ ;  /* 0x0000000b04058899 */ /* 0x000fe4000800063f */
[----:B------:R-:W-:Y:S01]  /*0470*/  @!UP0 USHF.L.U32 UR4, UR4, 0x1, URZ ;  /* 0x0000000104048899 */ /* 0x000fe2000800063f */
[----:B------:R-:W-:Y:S01]  /*0480*/  IMAD.IADD R0, R2, 0x1, -R3 ;  /* 0x0000000102007824 */ /* 0x000fe200078e0a03 */
[----:B------:R-:W-:Y:S01]  /*0490*/  @!UP1 UMOV UR9, 0x400 ;  /* 0x0000040000099882 */ /* 0x000fe20000000000 */
[----:B------:R-:W-:Y:S01]  /*04a0*/  VOTEU.ALL UP2, P1 ;  /* 0x00000000003f7886 */ /* 0x000fe20000840000 */
[----:B------:R-:W-:Y:S01]  /*04b0*/  VOTEU.ALL UP3, P1 ;  /* 0x00000000003f7886 */ /* 0x000fe20000860000 */
[----:B------:R-:W-:Y:S01]  /*04c0*/  VOTEU.ALL UP4, P1 ;  /* 0x00000000003f7886 */ /* 0x000fe20000880000 */
[----:B------:R-:W5:Y:S01]  /*04d0*/  @!UP1 S2UR UR10, SR_CgaCtaId ;  /* 0x00000000000a99c3 */ /* 0x000f620000008800 */
[----:B------:R-:W-:Y:S01]  /*04e0*/  VOTEU.ALL UP5, P1 ;  /* 0x00000000003f7886 */ /* 0x000fe200008a0000 */
[----:B------:R-:W-:-:S04]  /*04f0*/  SHF.R.S32.HI R3, RZ, 0x1f, R4 ;  /* 0x0000001fff037819 */ /* 0x000fc80000011404 */
[----:B------:R-:W-:-:S04]  /*0500*/  LEA.HI R3, R3, R4, RZ, 0x7 ;  /* 0x0000000403037211 */ /* 0x000fc800078f38ff */
[----:B------:R-:W-:-:S05]  /*0510*/  LOP3.LUT R3, R3, 0xffffff80, RZ, 0xc0, !PT ;  /* 0xffffff8003037812 */ /* 0x000fca00078ec0ff */
[----:B------:R-:W-:Y:S01]  /*0520*/  IMAD.IADD R3, R4, 0x1, -R3 ;  /* 0x0000000104037824 */ /* 0x000fe200078e0a03 */
[----:B-1----:R-:W-:Y:S02]  /*0530*/  @!UP0 ULEA UR8, UR7, UR6, 0x18 ;  /* 0x0000000607088291 */ /* 0x002fe4000f8ec03f */
[----:B------:R-:W-:-:S04]  /*0540*/  @!UP1 UIADD3 UR6, -UR11, 0x100000, URZ ;  /* 0x001000000b069890 */ /* 0x000fc8000fffe13f */
[----:B------:R-:W-:Y:S02]  /*0550*/  @!UP1 USHF.L.U32 UR7, UR6, 0xb, URZ ;  /* 0x0000000b06079899 */ /* 0x000fe4000800063f */
[----:B------:R-:W-:Y:S01]  /*0560*/  @!UP1 USHF.L.U32 UR6, UR6, 0x1, URZ ;  /* 0x0000000106069899 */ /* 0x000fe2000800063f */
[----:B------:R-:W-:Y:S01]  /*0570*/  VOTEU.ALL UP0, P0 ;  /* 0x00000000003f7886 */ /* 0x000fe20000000000 */
[----:B-----5:R-:W-:Y:S01]  /*0580*/  @!UP1 ULEA UR9, UR10, UR9, 0x18 ;  /* 0x000000090a099291 */ /* 0x020fe2000f8ec03f */
[----:B------:R-:W-:Y:S02]  /*0590*/  VOTEU.ALL UP1, P0 ;  /* 0x00000000003f7886 */ /* 0x000fe40000020000 */
[----:B------:R-:W-:Y:S01]  /*05a0*/  ULDC.64 UR10, c[0x0][0x598] ;  /* 0x00016600000a7ab9 */ /* 0x000fe20000000a00 */
[----:B------:R-:W-:Y:S01]  /*05b0*/  ISETP.NE.AND P0, PT, R0, 0x3, PT ;  /* 0x000000030000780c */ /* 0x000fe20003f05270 */
[----:B------:R-:W1:Y:S02]  /*05c0*/  FENCE.VIEW.ASYNC.S ;  /* 0x00000000000073c6 */ /* 0x000e640000000000 */
[----:B-1----:R1:W2:Y:S01]  /*05d0*/  @!UP0 SYNCS.EXCH.64 URZ, [UR8+0x80], UR4 ;  /* 0x00008004083f85b2 */ /* 0x0022a20008000100 */
[----:B------:R-:W-:-:S02]  /*05e0*/  ISETP.NE.U32.AND P1, PT, RZ, UR10, PT ;  /* 0x0000000aff007c0c */ /* 0x000fc4000bf25070 */
[----:B------:R-:W-:Y:S02]  /*05f0*/  ISETP.EQ.OR P0, PT, R0, RZ, !P0 ;  /* 0x000000ff0000720c */ /* 0x000fe40004702670 */
[----:B------:R-:W-:Y:S02]  /*0600*/  ISETP.NE.AND.EX P1, PT, RZ, UR11, PT, P1 ;  /* 0x0000000bff007c0c */ /* 0x000fe4000bf25310 */
[----:B------:R-:W-:-:S04]  /*0610*/  ISETP.EQ.AND P0, PT, R8, RZ, P0 ;  /* 0x000000ff0800720c */ /* 0x000fc80000702270 */
[----:B------:R-:W-:-:S04]  /*0620*/  SEL R16, RZ, 0x1, !P0 ;  /* 0x00000001ff107807 */ /* 0x000fc80004000000 */
[----:B------:R-:W-:Y:S01]  /*0630*/  SEL R16, R16, 0x2, P3 ;  /* 0x0000000210107807 */ /* 0x000fe20001800000 */
[----:B------:R1:W2:Y:S01]  /*0640*/  @!UP1 SYNCS.EXCH.64 URZ, [UR8+0x88], UR4 ;  /* 0x00008804083f95b2 */ /* 0x0002a20008000100 */
[----:B------:R-:W-:Y:S01]  /*0650*/  NOP ;  /* 0x0000000000007918 */ /* 0x000fe20000000000 */
[----:B------:R1:W2:Y:S01]  /*0660*/  @!UP2 SYNCS.EXCH.64 URZ, [UR9+0x60], UR6 ;  /* 0x00006006093fa5b2 */ /* 0x0002a20008000100 */
[----:B------:R1:W2:Y:S01]  /*0670*/  @!UP3 SYNCS.EXCH.64 URZ, [UR9+0x68], UR6 ;  /* 0x00006806093fb5b2 */ /* 0x0002a20008000100 */
[----:B------:R1:W2:Y:S01]  /*0680*/  @!UP4 SYNCS.EXCH.64 URZ, [UR9+0x70], UR6 ;  /* 0x00007006093fc5b2 */ /* 0x0002a20008000100 */
[----:B------:R1:W2:Y:S01]  /*0690*/  @!UP5 SYNCS.EXCH.64 URZ, [UR9+0x78], UR6 ;  /* 0x00007806093fd5b2 */ /* 0x0002a20008000100 */
[----:B------:R-:W-:Y:S01]  /*06a0*/  NOP ;  /* 0x0000000000007918 */ /* 0x000fe20000000000 */
[----:B--234-:R-:W-:Y:S06]  /*06b0*/  BAR.SYNC.DEFER_BLOCKING 0x0 ;  /* 0x0000000000007b1d */ /* 0x01cfec0000010000 */
[----:B01----:R-:W-:Y:S05]  /*06c0*/  @!P1 BRA `(.L_x_3) ;  /* 0x00000000001c9947 */ /* 0x003fea0003800000 */
[----:B------:R-:W0:Y:S02]  /*06d0*/  LDC.64 R6, c[0x0][0x598] ;  /* 0x00016600ff067b82 */ /* 0x000e240000000a00 */
[----:B0-----:R-:W2:Y:S02]  /*06e0*/  LDG.E.64 R6, desc[UR38][R6.64] ;  /* 0x0000002606067981 */ /* 0x001ea4000c1e1b00 */
[----:B--2---:R-:W-:-:S04]  /*06f0*/  ISETP.NE.U32.AND P0, PT, R6, RZ, PT ;  /* 0x000000ff0600720c */ /* 0x004fc80003f05070 */
[----:B------:R-:W-:-:S13]  /*0700*/  ISETP.NE.AND.EX P0, PT, R7, RZ, PT, P0 ;  /* 0x000000ff0700720c */ /* 0x000fda0003f05300 */
[----:B------:R-:W-:Y:S05]  /*0710*/  @!P0 BRA `(.L_x_3) ;  /* 0x0000000000088947 */ /* 0x000fea0003800000 */
[----:B------:R1:W5:Y:S01]  /*0720*/  LD.E R153, desc[UR38][R6.64] ;  /* 0x0000002606997980 */ /* 0x000362000c101900 */
[----:B------:R-:W-:Y:S05]  /*0730*/  BRA `(.L_x_4) ;  /* 0x0000000000247947 */ /* 0x000fea0003800000 */
.L_x_3:
[----:B------:R-:W-:Y:S02]  /*0740*/  ULDC.64 UR4, c[0x0][0x588] ;  /* 0x0001620000047ab9 */ /* 0x000fe40000000a00 */
[----:B------:R-:W-:-:S04]  /*0750*/  ISETP.NE.U32.AND P0, PT, RZ, UR4, PT ;  /* 0x00000004ff007c0c */ /* 0x000fc8000bf05070 */
[----:B------:R-:W-:-:S13]  /*0760*/  ISETP.NE.AND.EX P0, PT, RZ, UR5, PT, P0 ;  /* 0x00000005ff007c0c */ /* 0x000fda000bf05300 */
[----:B------:R-:W-:Y:S05]  /*0770*/  @!P0 BRA `(.L_x_5) ;  /* 0x00000000000c8947 */ /* 0x000fea0003800000 */
[----:B------:R-:W0:Y:S02]  /*0780*/  LDC.64 R6, c[0x0][0x588] ;  /* 0x00016200ff067b82 */ /* 0x000e240000000a00 */
[----:B0-----:R0:W5:Y:S01]  /*0790*/  LDG.E R153, desc[UR38][R6.64] ;  /* 0x0000002606997981 */ /* 0x001162000c1e1900 */
[----:B------:R-:W-:Y:S05]  /*07a0*/  BRA `(.L_x_4) ;  /* 0x0000000000087947 */ /* 0x000fea0003800000 */
.L_x_5:
[----:B------:R-:W-:Y:S02]  /*07b0*/  ULDC UR4, c[0x0][0x580] ;  /* 0x0001600000047ab9 */ /* 0x000fe40000000800 */
[----:B------:R-:W-:-:S07]  /*07c0*/  IMAD.U32 R153, RZ, RZ, UR4 ;  /* 0x00000004ff997e24 */ /* 0x000fce000f8e00ff */
.L_x_4:
[----:B------:R-:W-:Y:S02]  /*07d0*/  ULDC.64 UR4, c[0x0][0x5a0] ;  /* 0x0001680000047ab9 */ /* 0x000fe40000000a00 */
[----:B------:R-:W-:-:S04]  /*07e0*/  ISETP.NE.U32.AND P0, PT, RZ, UR4, PT ;  /* 0x00000004ff007c0c */ /* 0x000fc8000bf05070 */
[----:B------:R-:W-:-:S13]  /*07f0*/  ISETP.NE.AND.EX P0, PT, RZ, UR5, PT, P0 ;  /* 0x00000005ff007c0c */ /* 0x000fda000bf05300 */
[----:B------:R-:W-:Y:S05]  /*0800*/  @!P0 BRA `(.L_x_6) ;  /* 0x00000000001c8947 */ /* 0x000fea0003800000 */
[----:B01----:R-:W0:Y:S02]  /*0810*/  LDC.64 R6, c[0x0][0x5a0] ;  /* 0x00016800ff067b82 */ /* 0x003e240000000a00 */
[----:B0-----:R-:W2:Y:S02]  /*0820*/  LDG.E.64 R6, desc[UR38][R6.64] ;  /* 0x0000002606067981 */ /* 0x001ea4000c1e1b00 */
[----:B--2---:R-:W-:-:S04]  /*0830*/  ISETP.NE.U32.AND P0, PT, R6, RZ, PT ;  /* 0x000000ff0600720c */ /* 0x004fc80003f05070 */
[----:B------:R-:W-:-:S13]  /*0840*/  ISETP.NE.AND.EX P0, PT, R7, RZ, PT, P0 ;  /* 0x000000ff0700720c */ /* 0x000fda0003f05300 */
[----:B------:R-:W-:Y:S05]  /*0850*/  @!P0 BRA `(.L_x_6) ;  /* 0x0000000000088947 */ /* 0x000fea0003800000 */
[----:B------:R3:W5:Y:S01]  /*0860*/  LD.E R152, desc[UR38][R6.64] ;  /* 0x0000002606987980 */ /* 0x000762000c101900 */
[----:B------:R-:W-:Y:S05]  /*0870*/  BRA `(.L_x_7) ;  /* 0x0000000000247947 */ /* 0x000fea0003800000 */
.L_x_6:
[----:B------:R-:W-:Y:S02]  /*0880*/  ULDC.64 UR4, c[0x0][0x590] ;  /* 0x0001640000047ab9 */ /* 0x000fe40000000a00 */
[----:B------:R-:W-:-:S04]  /*0890*/  ISETP.NE.U32.AND P0, PT, RZ, UR4, PT ;  /* 0x00000004ff007c0c */ /* 0x000fc8000bf05070 */
[----:B------:R-:W-:-:S13]  /*08a0*/  ISETP.NE.AND.EX P0, PT, RZ, UR5, PT, P0 ;  /* 0x00000005ff007c0c */ /* 0x000fda000bf05300 */
[----:B------:R-:W-:Y:S05]  /*08b0*/  @!P0 BRA `(.L_x_8) ;  /* 0x00000000000c8947 */ /* 0x000fea0003800000 */
[----:B01----:R-:W0:Y:S02]  /*08c0*/  LDC.64 R6, c[0x0][0x590] ;  /* 0x00016400ff067b82 */ /* 0x003e240000000a00 */
[----:B0-----:R2:W5:Y:S01]  /*08d0*/  LDG.E R152, desc[UR38][R6.64] ;  /* 0x0000002606987981 */ /* 0x001562000c1e1900 */
[----:B------:R-:W-:Y:S05]  /*08e0*/  BRA `(.L_x_7) ;  /* 0x0000000000087947 */ /* 0x000fea0003800000 */
.L_x_8:
[----:B------:R-:W-:Y:S02]  /*08f0*/  ULDC UR4, c[0x0][0x584] ;  /* 0x0001610000047ab9 */ /* 0x000fe40000000800 */
[----:B------:R-:W-:-:S07]  /*0900*/  IMAD.U32 R152, RZ, RZ, UR4 ;  /* 0x00000004ff987e24 */ /* 0x000fce000f8e00ff */
.L_x_7:
[----:B------:R-:W4:Y:S01]  /*0910*/  LDC R2, c[0x0][0x65c] ;  /* 0x00019700ff027b82 */ /* 0x000f220000000800 */
[----:B------:R-:W4:Y:S01]  /*0920*/  S2R R14, SR_CTAID.Y ;  /* 0x00000000000e7919 */ /* 0x000f220000002600 */
[----:B------:R-:W-:Y:S01]  /*0930*/  ULDC UR6, c[0x0][0x28c] ;  /* 0x0000a30000067ab9 */ /* 0x000fe20000000800 */
[----:B------:R-:W-:Y:S01]  /*0940*/  ISETP.NE.AND P0, PT, R8, 0x2, PT ;  /* 0x000000020800780c */ /* 0x000fe20003f05270 */
[----:B------:R-:W-:Y:S01]  /*0950*/  UIADD3 UR6, UR6, 0x3f, URZ ;  /* 0x0000003f06067890 */ /* 0x000fe2000fffe03f */
[----:B0123--:R-:W0:Y:S01]  /*0960*/  S2R R6, SR_CTAID.X ;  /* 0x0000000000067919 */ /* 0x00fe220000002500 */
[----:B------:R-:W-:Y:S01]  /*0970*/  IMAD.MOV.U32 R7, RZ, RZ, RZ ;  /* 0x000000ffff077224 */ /* 0x000fe200078e00ff */
[----:B------:R-:W-:Y:S01]  /*0980*/  UMOV UR36, URZ ;  /* 0x0000003f00247c82 */ /* 0x000fe20008000000 */
[----:B------:R-:W-:Y:S01]  /*0990*/  USHF.R.S32.HI UR7, URZ, 0x1f, UR6 ;  /* 0x0000001f3f077899 */ /* 0x000fe20008011406 */
[----:B------:R-:W-:Y:S01]  /*09a0*/  UMOV UR40, URZ ;  /* 0x0000003f00287c82 */ /* 0x000fe20008000000 */
[----:B------:R-:W-:-:S02]  /*09b0*/  ULDC.64 UR8, c[0x0][0x650] ;  /* 0x0001940000087ab9 */ /* 0x000fc40000000a00 */
[----:B------:R-:W-:-:S04]  /*09c0*/  ULEA.HI UR7, UR7, UR6, URZ, 0x6 ;  /* 0x0000000607077291 */ /* 0x000fc8000f8f303f */
[----:B------:R-:W-:Y:S01]  /*09d0*/  USHF.R.S32.HI UR37, URZ, 0x6, UR7 ;  /* 0x000000063f257899 */ /* 0x000fe20008011407 */
[----:B----4-:R-:W-:-:S13]  /*09e0*/  ISETP.NE.AND P1, PT, R2, 0x1, PT ;  /* 0x000000010200780c */ /* 0x010fda0003f25270 */
[----:B------:R-:W0:Y:S01]  /*09f0*/  @P1 LDC R19, c[0x0][0x10] ;  /* 0x00000400ff131b82 */ /* 0x000e220000000800 */
[----:B------:R-:W-:Y:S02]  /*0a00*/  @P1 IMAD.MOV.U32 R8, RZ, RZ, R14 ;  /* 0x000000ffff081224 */ /* 0x000fe400078e000e */
[----:B------:R-:W-:Y:S02]  /*0a10*/  @P1 IMAD.MOV.U32 R9, RZ, RZ, RZ ;  /* 0x000000ffff091224 */ /* 0x000fe400078e00ff */
[----:B------:R-:W-:-:S03]  /*0a20*/  @P1 IMAD.MOV.U32 R17, RZ, RZ, RZ ;  /* 0x000000ffff111224 */ /* 0x000fc600078e00ff */
[----:B------:R-:W1:Y:S01]  /*0a30*/  @!P1 LDC R11, c[0x0][0xc] ;  /* 0x00000300ff0b9b82 */ /* 0x000e620000000800 */
[----:B------:R-:W-:Y:S01]  /*0a40*/  ULDC UR4, c[0x0][0xc] ;  /* 0x0000030000047ab9 */ /* 0x000fe20000000800 */
[----:B------:R-:W-:Y:S02]  /*0a50*/  ULDC UR5, c[0x0][0x10] ;  /* 0x0000040000057ab9 */ /* 0x000fe40000000800 */
[----:B------:R-:W-:-:S04]  /*0a60*/  UIMAD.WIDE.U32 UR4, UR4, UR5, URZ ;  /* 0x00000005040472a5 */ /* 0x000fc8000f8e003f */
[----:B------:R-:W2:Y:S01]  /*0a70*/  LDC R2, c[0x0][0x14] ;  /* 0x00000500ff027b82 */ /* 0x000ea20000000800 */
[----:B0-----:R-:W-:-:S04]  /*0a80*/  @P1 IMAD.WIDE.U32 R18, R6, R19, R8 ;  /* 0x0000001306121225 */ /* 0x001fc800078e0008 */
[----:B------:R-:W-:Y:S02]  /*0a90*/  @P1 IMAD.IADD R17, R19, 0x1, R17 ;  /* 0x0000000113111824 */ /* 0x000fe400078e0211 */
[----:B-1----:R-:W-:-:S04]  /*0aa0*/  @!P1 IMAD.WIDE.U32 R8, R11, R14, R6 ;  /* 0x0000000e0b089225 */ /* 0x002fc800078e0006 */
[----:B------:R-:W-:Y:S02]  /*0ab0*/  @!P1 IMAD.MOV.U32 R18, RZ, RZ, R8 ;  /* 0x000000ffff129224 */ /* 0x000fe400078e0008 */
[----:B------:R-:W-:Y:S02]  /*0ac0*/  @!P1 IMAD.MOV.U32 R17, RZ, RZ, R9 ;  /* 0x000000ffff119224 */ /* 0x000fe400078e0009 */
[----:B--2---:R-:W-:-:S04]  /*0ad0*/  IMAD.WIDE.U32 R12, R2, UR4, RZ ;  /* 0x00000004020c7c25 */ /* 0x004fc8000f8e00ff */
[----:B------:R-:W-:Y:S01]  /*0ae0*/  IMAD R23, R2, UR5, RZ ;  /* 0x0000000502177c24 */ /* 0x000fe2000f8e02ff */
[----:B------:R0:W-:Y:S03]  /*0af0*/  STL.64 [R1], R12 ;  /* 0x0000000c01007387 */ /* 0x0001e60000100a00 */
[----:B------:R-:W-:Y:S01]  /*0b00*/  IMAD.IADD R23, R13, 0x1, R23 ;  /* 0x000000010d177824 */ /* 0x000fe200078e0217 */
[----:B------:R-:W-:Y:S06]  /*0b10*/  @P0 BRA `(.L_x_9) ;  /* 0x0000000000200947 */ /* 0x000fec0003800000 */
[----:B------:R-:W-:Y:S01]  /*0b20*/  UISETP.GE.U32.AND UP0, UPT, UR37, 0x5, UPT ;  /* 0x000000052500788c */ /* 0x000fe2000bf06070 */
[----:B------:R-:W-:Y:S01]  /*0b30*/  IADD3 R18, P0, R18, R12, RZ ;  /* 0x0000000c12127210 */ /* 0x000fe20007f1e0ff */
[----:B------:R-:W-:Y:S01]  /*0b40*/  UIMAD.WIDE.U32 UR4, UR37, -0x33333333, URZ ;  /* 0xcccccccd250478a5 */ /* 0x000fe2000f8e003f */
[----:B------:R-:W-:-:S03]  /*0b50*/  UMOV UR40, URZ ;  /* 0x0000003f00287c82 */ /* 0x000fc60008000000 */
[----:B------:R-:W-:Y:S01]  /*0b60*/  USHF.R.U32.HI UR4, URZ, 0x2, UR5 ;  /* 0x000000023f047899 */ /* 0x000fe20008011605 */
[----:B------:R-:W-:-:S03]  /*0b70*/  IMAD.X R17, R23, 0x1, R17, P0 ;  /* 0x0000000117117824 */ /* 0x000fc600000e0611 */
[----:B------:R-:W-:Y:S02]  /*0b80*/  UIMAD UR36, UR4, -0x5, UR37 ;  /* 0xfffffffb042478a4 */ /* 0x000fe4000f8e0225 */
[----:B------:R-:W-:-:S12]  /*0b90*/  @UP0 ULOP3.LUT UR40, UR4, 0x1, URZ, 0xc0, !UPT ;  /* 0x0000000104280892 */ /* 0x000fd8000f8ec03f */
.L_x_9:
[----:B------:R-:W-:Y:S01]  /*0ba0*/  ISETP.GE.U32.AND P0, PT, R18, UR8, PT ;  /* 0x0000000812007c0c */ /* 0x000fe2000bf06070 */
[----:B------:R-:W-:Y:S01]  /*0bb0*/  IMAD.MOV.U32 R19, RZ, RZ, -0x1 ;  /* 0xffffffffff137424 */ /* 0x000fe200078e00ff */
[----:B------:R-:W-:Y:S01]  /*0bc0*/  PRMT R8, RZ, 0x7610, R8 ;  /* 0x00007610ff087816 */ /* 0x000fe20000000008 */
[----:B------:R-:W-:Y:S01]  /*0bd0*/  IMAD.MOV.U32 R22, RZ, RZ, -0x1 ;  /* 0xffffffffff167424 */ /* 0x000fe200078e00ff */
[----:B------:R-:W-:Y:S01]  /*0be0*/  ISETP.GE.U32.AND.EX P0, PT, R17, UR9, PT, P0 ;  /* 0x0000000911007c0c */ /* 0x000fe2000bf06100 */
[----:B------:R-:W-:-:S12]  /*0bf0*/  IMAD.MOV.U32 R2, RZ, RZ, -0x1 ;  /* 0xffffffffff027424 */ /* 0x000fd800078e00ff */
[----:B------:R-:W-:Y:S05]  /*0c00*/  @P0 BRA `(.L_x_10) ;  /* 0x00000004005c0947 */ /* 0x000fea0003800000 */
[----:B------:R-:W1:Y:S01]  /*0c10*/  LDC.64 R20, c[0x0][0x628] ;  /* 0x00018a00ff147b82 */ /* 0x000e620000000a00 */
[----:B------:R-:W-:Y:S02]  /*0c20*/  IMAD.MOV.U32 R8, RZ, RZ, R18 ;  /* 0x000000ffff087224 */ /* 0x000fe400078e0012 */
[----:B------:R-:W-:-:S05]  /*0c30*/  IMAD.MOV.U32 R9, RZ, RZ, R17 ;  /* 0x000000ffff097224 */ /* 0x000fca00078e0011 */
[----:B------:R-:W2:Y:S08]  /*0c40*/  LDC R2, c[0x0][0x630] ;  /* 0x00018c00ff027b82 */ /* 0x000eb00000000800 */
[----:B------:R-:W3:Y:S01]  /*0c50*/  LDC.64 R24, c[0x0][0x620] ;  /* 0x00018800ff187b82 */ /* 0x000ee20000000a00 */
[----:B-1----:R-:W-:-:S04]  /*0c60*/  ISETP.NE.U32.AND P0, PT, R20, RZ, PT ;  /* 0x000000ff1400720c */ /* 0x002fc80003f05070 */
[----:B------:R-:W-:-:S13]  /*0c70*/  ISETP.NE.AND.EX P0, PT, R21, RZ, PT, P0 ;  /* 0x000000ff1500720c */ /* 0x000fda0003f05300 */
[----:B--23--:R-:W-:Y:S05]  /*0c80*/  @!P0 BRA `(.L_x_11) ;  /* 0x0000000000288947 */ /* 0x00cfea0003800000 */
[----:B0-----:R-:W0:Y:S02]  /*0c90*/  LDC R13, c[0x0][0x634] ;  /* 0x00018d00ff0d7b82 */ /* 0x001e240000000800 */
[----:B0-----:R-:W-:-:S05]  /*0ca0*/  IADD3 R13, P0, R18, R13, RZ ;  /* 0x0000000d120d7210 */ /* 0x001fca0007f1e0ff */
[----:B------:R-:W-:-:S04]  /*0cb0*/  IMAD.X R15, RZ, RZ, R17, P0 ;  /* 0x000000ffff0f7224 */ /* 0x000fc800000e0611 */
[----:B------:R-:W-:-:S04]  /*0cc0*/  IMAD.WIDE.U32 R8, R15, R20, RZ ;  /* 0x000000140f087225 */ /* 0x000fc800078e00ff */
[----:B------:R-:W-:-:S04]  /*0cd0*/  IMAD.WIDE.U32 R10, P0, R13, R21, R8 ;  /* 0x000000150d0a7225 */ /* 0x000fc80007800008 */
[----:B------:R-:W-:-:S04]  /*0ce0*/  IMAD.WIDE.U32 R8, R13, R20, RZ ;  /* 0x000000140d087225 */ /* 0x000fc800078e00ff */
[----:B------:R-:W-:Y:S01]  /*0cf0*/  IMAD.X R13, RZ, RZ, RZ, P0 ;  /* 0x000000ffff0d7224 */ /* 0x000fe200000e06ff */
[----:B------:R-:W-:Y:S01]  /*0d00*/  IADD3 RZ, P0, R9, R10, RZ ;  /* 0x0000000a09ff7210 */ /* 0x000fe20007f1e0ff */
[----:B------:R-:W-:-:S04]  /*0d10*/  IMAD.MOV.U32 R12, RZ, RZ, R11 ;  /* 0x000000ffff0c7224 */ /* 0x000fc800078e000b */
[----:B------:R-:W-:-:S08]  /*0d20*/  IMAD.WIDE.U32.X R8, R15, R21, R12, P0 ;  /* 0x000000150f087225 */ /* 0x000fd000000e040c */
.L_x_11:
[-CC-:B------:R-:W-:Y:S01]  /*0d30*/  SHF.R.U64 R31, R8, R2.reuse, R9.reuse ;  /* 0x00000002081f7219 */ /* 0x180fe20000001209 */
[----:B0-----:R-:W0:Y:S01]  /*0d40*/  LDC R12, c[0x0][0x618] ;  /* 0x00018600ff0c7b82 */ /* 0x001e220000000800 */
[----:B------:R-:W-:Y:S01]  /*0d50*/  SHF.R.U32.HI R7, RZ, R2, R9 ;  /* 0x00000002ff077219 */ /* 0x000fe20000011609 */
[----:B------:R-:W-:Y:S01]  /*0d60*/  ULDC UR4, c[0x0][0x150] ;  /* 0x0000540000047ab9 */ /* 0x000fe20000000800 */
[----:B------:R-:W-:Y:S01]  /*0d70*/  IADD3 R11, P0, RZ, -R31, RZ ;  /* 0x8000001fff0b7210 */ /* 0x000fe20007f1e0ff */
[----:B------:R-:W-:Y:S01]  /*0d80*/  IMAD.MOV.U32 R19, RZ, RZ, R17 ;  /* 0x000000ffff137224 */ /* 0x000fe200078e0011 */
[----:B------:R-:W-:-:S03]  /*0d90*/  I2FP.F32.U32 R2, R6 ;  /* 0x0000000600027245 */ /* 0x000fc60000201000 */
[----:B------:R-:W1:Y:S01]  /*0da0*/  LDC.64 R26, c[0x0][0x640] ;  /* 0x00019000ff1a7b82 */ /* 0x000e620000000a00 */
[----:B------:R-:W-:Y:S02]  /*0db0*/  IMAD.X R13, RZ, RZ, ~R7, P0 ;  /* 0x000000ffff0d7224 */ /* 0x000fe400000e0e07 */
[----:B------:R-:W-:Y:S01]  /*0dc0*/  FMUL R2, R2, UR4 ;  /* 0x0000000402027c20 */ /* 0x000fe20008400000 */
[----:B------:R-:W-:Y:S01]  /*0dd0*/  IMAD.WIDE.U32 R8, R11, R24, R18 ;  /* 0x000000180b087225 */ /* 0x000fe200078e0012 */
[----:B------:R-:W-:-:S03]  /*0de0*/  ULDC UR4, c[0x0][0x154] ;  /* 0x0000550000047ab9 */ /* 0x000fc60000000800 */
[----:B------:R-:W-:Y:S01]  /*0df0*/  IMAD R10, R13, R24, RZ ;  /* 0x000000180d0a7224 */ /* 0x000fe200078e02ff */
[----:B------:R-:W2:Y:S01]  /*0e00*/  LDC R7, c[0x0][0x144] ;  /* 0x00005100ff077b82 */ /* 0x000ea20000000800 */
[----:B------:R-:W3:Y:S02]  /*0e10*/  F2I.U32.TRUNC.NTZ R2, R2 ;  /* 0x0000000200027305 */ /* 0x000ee4000020f000 */
[----:B------:R-:W-:-:S04]  /*0e20*/  IMAD R11, R11, R25, R10 ;  /* 0x000000190b0b7224 */ /* 0x000fc800078e020a */
[----:B------:R-:W-:Y:S01]  /*0e30*/  IMAD.IADD R9, R9, 0x1, R11 ;  /* 0x0000000109097824 */ /* 0x000fe200078e020b */
[----:B------:R-:W4:Y:S01]  /*0e40*/  LDC R22, c[0x0][0x608] ;  /* 0x00018200ff167b82 */ /* 0x000f220000000800 */
[----:B------:R-:W-:-:S03]  /*0e50*/  IMAD.MOV.U32 R11, RZ, RZ, -0x1 ;  /* 0xffffffffff0b7424 */ /* 0x000fc600078e00ff */
[--C-:B0-----:R-:W-:Y:S02]  /*0e60*/  SHF.R.U64 R20, R8, R12, R9.reuse ;  /* 0x0000000c08147219 */ /* 0x101fe40000001209 */
[----:B------:R-:W-:Y:S02]  /*0e70*/  I2FP.F32.U32 R8, R14 ;  /* 0x0000000e00087245 */ /* 0x000fe40000201000 */
[----:B------:R-:W0:Y:S01]  /*0e80*/  LDC R24, c[0x0][0x658] ;  /* 0x00019600ff187b82 */ /* 0x000e220000000800 */
[----:B-1----:R-:W-:Y:S01]  /*0e90*/  ISETP.NE.U32.AND P0, PT, R26, RZ, PT ;  /* 0x000000ff1a00720c */ /* 0x002fe20003f05070 */
[----:B---3--:R-:W-:Y:S02]  /*0ea0*/  IMAD.MOV R10, RZ, RZ, -R2 ;  /* 0x000000ffff0a7224 */ /* 0x008fe400078e0a02 */
[----:B------:R-:W-:Y:S01]  /*0eb0*/  FMUL R8, R8, UR4 ;  /* 0x0000000408087c20 */ /* 0x000fe20008400000 */
[----:B------:R-:W-:Y:S02]  /*0ec0*/  SHF.R.U32.HI R9, RZ, R12, R9 ;  /* 0x0000000cff097219 */ /* 0x000fe40000011609 */
[----:B------:R-:W-:Y:S01]  /*0ed0*/  ISETP.NE.AND.EX P0, PT, R27, RZ, PT, P0 ;  /* 0x000000ff1b00720c */ /* 0x000fe20003f05300 */
[----:B------:R1:W3:Y:S01]  /*0ee0*/  F2I.U32.TRUNC.NTZ R15, R8 ;  /* 0x00000008000f7305 */ /* 0x0002e2000020f000 */
[----:B------:R-:W1:Y:S01]  /*0ef0*/  LDC R19, c[0x0][0x148] ;  /* 0x00005200ff137b82 */ /* 0x000e620000000800 */
[----:B--2---:R-:W-:-:S07]  /*0f00*/  IMAD R2, R7, R10, R6 ;  /* 0x0000000a07027224 */ /* 0x004fce00078e0206 */
[----:B------:R-:W2:Y:S01]  /*0f10*/  LDC R25, c[0x0][0x600] ;  /* 0x00018000ff197b82 */ /* 0x000ea20000000800 */
[-CC-:B----4-:R-:W-:Y:S02]  /*0f20*/  SHF.R.U64 R32, R20, R22.reuse, R9.reuse ;  /* 0x0000001614207219 */ /* 0x190fe40000001209 */
[----:B------:R-:W-:Y:S01]  /*0f30*/  SHF.R.U32.HI R7, RZ, R22, R9 ;  /* 0x00000016ff077219 */ /* 0x000fe20000011609 */
[----:B------:R-:W-:-:S04]  /*0f40*/  IMAD.MOV.U32 R9, RZ, RZ, 0x1 ;  /* 0x00000001ff097424 */ /* 0x000fc800078e00ff */
[----:B------:R-:W4:Y:S01]  /*0f50*/  LDC R28, c[0x0][0x648] ;  /* 0x00019200ff1c7b82 */ /* 0x000f220000000800 */
[-C--:B0-----:R-:W-:Y:S02]  /*0f60*/  SHF.L.U32 R6, R11, R24.reuse, RZ ;  /* 0x000000180b067219 */ /* 0x081fe400000006ff */
[--C-:B------:R-:W-:Y:S02]  /*0f70*/  SHF.R.U64 R22, R32, R24, R7.reuse ;  /* 0x0000001820167219 */ /* 0x100fe40000001207 */
[----:B------:R-:W-:Y:S02]  /*0f80*/  LOP3.LUT R13, RZ, R6, RZ, 0x33, !PT ;  /* 0x00000006ff0d7212 */ /* 0x000fe400078e33ff */
[-C--:B------:R-:W-:Y:S01]  /*0f90*/  SHF.R.U32.HI R7, RZ, R24.reuse, R7 ;  /* 0x00000018ff077219 */ /* 0x080fe20000011607 */
[----:B------:R-:W0:Y:S01]  /*0fa0*/  LDC R29, c[0x0][0x638] ;  /* 0x00018e00ff1d7b82 */ /* 0x000e220000000800 */
[----:B------:R-:W-:Y:S01]  /*0fb0*/  SHF.L.U32 R12, R9, R24, RZ ;  /* 0x00000018090c7219 */ /* 0x000fe200000006ff */
[----:B------:R-:W-:-:S06]  /*0fc0*/  IMAD.MOV.U32 R6, RZ, RZ, R22 ;  /* 0x000000ffff067224 */ /* 0x000fcc00078e0016 */
[----:B------:R-:W0:Y:S01]  /*0fd0*/  LDC R30, c[0x0][0x610] ;  /* 0x00018400ff1e7b82 */ /* 0x000e220000000800 */
[----:B-1-3--:R-:W-:Y:S05]  /*0fe0*/  @!P0 BRA `(.L_x_12) ;  /* 0x0000000000288947 */ /* 0x00afea0003800000 */
[----:B------:R-:W1:Y:S02]  /*0ff0*/  LDC R11, c[0x0][0x64c] ;  /* 0x00019300ff0b7b82 */ /* 0x000e640000000800 */
[----:B-1----:R-:W-:-:S05]  /*1000*/  IADD3 R11, P0, R22, R11, RZ ;  /* 0x0000000b160b7210 */ /* 0x002fca0007f1e0ff */
        /* <DEDUP_REMOVED lines=8> */
.L_x_12:
[----:B----4-:R-:W-:Y:S01]  /*1090*/  SHF.R.U64 R6, R6, R28, R7 ;  /* 0x0000001c06067219 */ /* 0x010fe20000001207 */
[----:B--2---:R-:W-:Y:S01]  /*10a0*/  VIADD R7, R25, 0xffffffff ;  /* 0xffffffff19077836 */ /* 0x004fe20000000000 */
[----:B------:R-:W-:Y:S01]  /*10b0*/  LOP3.LUT R13, R32, R13, RZ, 0xc0, !PT ;  /* 0x0000000d200d7212 */ /* 0x000fe200078ec0ff */
[----:B------:R-:W-:Y:S02]  /*10c0*/  IMAD.MOV R15, RZ, RZ, -R15 ;  /* 0x000000ffff0f7224 */ /* 0x000fe400078e0a0f */
[----:B------:R-:W-:Y:S01]  /*10d0*/  IMAD.MOV R8, RZ, RZ, -R6 ;  /* 0x000000ffff087224 */ /* 0x000fe200078e0a06 */
[----:B------:R-:W-:Y:S01]  /*10e0*/  LOP3.LUT R7, R20, R7, RZ, 0xc0, !PT ;  /* 0x0000000714077212 */ /* 0x000fe200078ec0ff */
[----:B------:R-:W-:Y:S02]  /*10f0*/  IMAD R13, R12, R6, R13 ;  /* 0x000000060c0d7224 */ /* 0x000fe400078e020d */
[----:B------:R-:W-:Y:S02]  /*1100*/  @P1 IMAD R2, R19, R15, R14 ;  /* 0x0000000f13021224 */ /* 0x000fe400078e020e */
[----:B0-----:R-:W-:-:S02]  /*1110*/  IMAD R6, R8, R29, R22 ;  /* 0x0000001d08067224 */ /* 0x001fc400078e0216 */
[----:B------:R-:W-:Y:S02]  /*1120*/  IMAD R2, R13, R30, R2 ;  /* 0x0000001e0d027224 */ /* 0x000fe400078e0202 */
[----:B------:R-:W-:Y:S02]  /*1130*/  IMAD R19, R6, R25, R7 ;  /* 0x0000001906137224 */ /* 0x000fe400078e0207 */
[----:B------:R-:W-:-:S03]  /*1140*/  IMAD.MOV.U32 R8, RZ, RZ, 0x1 ;  /* 0x00000001ff087424 */ /* 0x000fc600078e00ff */
[----:B------:R-:W-:Y:S02]  /*1150*/  SEL R22, R19, R2, !P1 ;  /* 0x0000000213167207 */ /* 0x000fe40004800000 */
[----:B------:R-:W-:Y:S01]  /*1160*/  SEL R19, R2, R19, !P1 ;  /* 0x0000001302137207 */ /* 0x000fe20004800000 */
[----:B------:R-:W-:-:S07]  /*1170*/  IMAD.MOV.U32 R2, RZ, RZ, R31 ;  /* 0x000000ffff027224 */ /* 0x000fce00078e001f */
.L_x_10:
[----:B------:R-:W-:Y:S05]  /*1180*/  @!P2 BRA `(.L_x_13) ;  /* 0x000000900084a947 */ /* 0x000fea0003800000 */
[----:B------:R-:W-:-:S13]  /*1190*/  ISETP.GT.U32.AND P0, PT, R33, 0x1, PT ;  /* 0x000000012100780c */ /* 0x000fda0003f04070 */
[----:B------:R-:W-:Y:S05]  /*11a0*/  @P0 EXIT ;  /* 0x000000000000094d */ /* 0x000fea0003800000 */
.L_x_14:
[----:B------:R-:W-:-:S08]  /*11b0*/  NOP ;  /* 0x0000000000007918 */ /* 0x000fd00000000000 */
[----:B------:R-:W1:Y:S02]  /*11c0*/  USETMAXREG.TRY_ALLOC.CTAPOOL UP0, 0xe8 ;  /* 0x000000e8000079c8 */ /* 0x000e640008000600 */
[----:B-1----:R-:W-:-:S13]  /*11d0*/  PLOP3.LUT P0, PT, PT, PT, UP0, 0x80, 0x0 ;  /* 0x000000000000781c */ /* 0x002fda0003f0f008 */
[----:B------:R-:W-:Y:S05]  /*11e0*/  @!P0 BRA `(.L_x_14) ;  /* 0xfffffffc00f08947 */ /* 0x000fea000383ffff */
[----:B------:R-:W-:-:S13]  /*11f0*/  LOP3.LUT P0, RZ, R8, 0xff, RZ, 0xc0, !PT ;  /* 0x000000ff08ff7812 */ /* 0x000fda000780c0ff */
[----:B------:R-:W-:Y:S05]  /*1200*/  @!P0 EXIT ;  /* 0x000000000000894d */ /* 0x000fea0003800000 */
[----:B------:R-:W1:Y:S01]  /*1210*/  S2UR UR4, SR_CgaCtaId ;  /* 0x00000000000479c3 */ /* 0x000e620000008800 */
[----:B------:R-:W-:Y:S01]  /*1220*/  VIADD R6, R5, 0xffffffff ;  /* 0xffffffff05067836 */ /* 0x000fe20000000000 */
[----:B------:R-:W-:Y:S01]  /*1230*/  SHF.R.S32.HI R0, RZ, 0x1f, R3 ;  /* 0x0000001fff007819 */ /* 0x000fe20000011403 */
[----:B------:R-:W-:Y:S01]  /*1240*/  UMOV UR41, 0x400 ;  /* 0x0000040000297882 */ /* 0x000fe20000000000 */
[----:B------:R-:W-:Y:S01]  /*1250*/  UISETP.LT.AND UP0, UPT, UR37, 0x1, UPT ;  /* 0x000000012500788c */ /* 0x000fe2000bf01270 */
[----:B------:R-:W-:Y:S01]  /*1260*/  LOP3.LUT R172, R16, 0x1, RZ, 0xfc, !PT ;  /* 0x0000000110ac7812 */ /* 0x000fe200078efcff */
[----:B------:R-:W-:Y:S01]  /*1270*/  USHF.L.U32 UR44, UR37, 0x1, URZ ;  /* 0x00000001252c7899 */ /* 0x000fe2000800063f */
[----:B------:R-:W-:Y:S01]  /*1280*/  R2UR UR42, R6 ;  /* 0x00000000062a72ca */ /* 0x000fe200000e0000 */
[----:B------:R-:W-:Y:S01]  /*1290*/  USEL UR43, UR37, 0x1, UP0 ;  /* 0x00000001252b7887 */ /* 0x000fe20008000000 */
[CC--:B------:R-:W-:Y:S02]  /*12a0*/  LEA.HI R4, R0.reuse, R3.reuse, RZ, 0x2 ;  /* 0x0000000300047211 */ /* 0x0c0fe400078f10ff */
[----:B------:R-:W-:Y:S01]  /*12b0*/  LEA.HI R0, R0, R3, RZ, 0x5 ;  /* 0x0000000300007211 */ /* 0x000fe200078f28ff */
[----:B------:R-:W-:Y:S01]  /*12c0*/  UIADD3 UR43, -UR43, UR37, URZ ;  /* 0x000000252b2b7290 */ /* 0x000fe2000fffe13f */
[----:B------:R-:W-:-:S02]  /*12d0*/  SHF.R.S32.HI R154, RZ, 0x2, R4 ;  /* 0x00000002ff9a7819 */ /* 0x000fc40000011404 */
[----:B------:R-:W-:Y:S02]  /*12e0*/  SHF.R.S32.HI R5, RZ, 0x1f, R4 ;  /* 0x0000001fff057819 */ /* 0x000fe40000011404 */
[----:B------:R-:W-:Y:S02]  /*12f0*/  LOP3.LUT R156, R4, 0xfffffffc, RZ, 0xc0, !PT ;  /* 0xfffffffc049c7812 */ /* 0x000fe400078ec0ff */
[----:B------:R-:W-:Y:S01]  /*1300*/  LEA.HI R5, R5, R154, RZ, 0x3 ;  /* 0x0000009a05057211 */ /* 0x000fe200078f18ff */
[----:B------:R-:W-:Y:S01]  /*1310*/  USHF.L.U32 UR42, UR42, 0x3, URZ ;  /* 0x000000032a2a7899 */ /* 0x000fe2000800063f */
[----:B------:R-:W-:Y:S01]  /*1320*/  ISETP.NE.AND P0, PT, R6, RZ, PT ;  /* 0x000000ff0600720c */ /* 0x000fe20003f05270 */
[----:B------:R-:W-:Y:S01]  /*1330*/  IMAD.IADD R156, R3, 0x1, -R156 ;  /* 0x00000001039c7824 */ /* 0x000fe200078e0a9c */
[----:B------:R-:W-:Y:S01]  /*1340*/  LOP3.LUT R5, R5, 0xfffffff8, RZ, 0xc0, !PT ;  /* 0xfffffff805057812 */ /* 0x000fe200078ec0ff */
[----:B-1----:R-:W-:Y:S01]  /*1350*/  ULEA UR41, UR4, UR41, 0x18 ;  /* 0x0000002904297291 */ /* 0x002fe2000f8ec03f */
[----:B------:R-:W-:Y:S01]  /*1360*/  SEL R173, RZ, 0x1, P0 ;  /* 0x00000001ffad7807 */ /* 0x000fe20000000000 */
[----:B------:R-:W-:Y:S01]  /*1370*/  IMAD.U32 R158, RZ, RZ, UR42 ;  /* 0x0000002aff9e7e24 */ /* 0x000fe2000f8e00ff */
[----:B------:R-:W-:Y:S01]  /*1380*/  ULDC UR4, c[0x0][0x284] ;  /* 0x0000a10000047ab9 */ /* 0x000fe20000000800 */
[----:B------:R-:W-:Y:S01]  /*1390*/  IMAD.IADD R154, R154, 0x1, -R5 ;  /* 0x000000019a9a7824 */ /* 0x000fe200078e0a05 */
[----:B------:R-:W-:Y:S01]  /*13a0*/  UIADD3 UR45, UR41, 0x60, URZ ;  /* 0x00000060292d7890 */ /* 0x000fe2000fffe03f */
[----:B------:R-:W-:-:S02]  /*13b0*/  SHF.R.S32.HI R5, RZ, 0x5, R0 ;  /* 0x00000005ff057819 */ /* 0x000fc40000011400 */
[C---:B------:R-:W-:Y:S02]  /*13c0*/  LOP3.LUT R160, R158.reuse, 0x8, RZ, 0xc0, !PT ;  /* 0x000000089ea07812 */ /* 0x040fe400078ec0ff */
[--C-:B------:R-:W-:Y:S01]  /*13d0*/  SHF.R.S32.HI R155, RZ, 0x1f, R154.reuse ;  /* 0x0000001fff9b7819 */ /* 0x100fe2000001149a */
[C-C-:B------:R-:W-:Y:S01]  /*13e0*/  IMAD R161, R5.reuse, -0x10, -R154.reuse ;  /* 0xfffffff005a17824 */ /* 0x140fe200078e0a9a */
[----:B------:R-:W-:Y:S01]  /*13f0*/  LOP3.LUT R158, R158, 0x8, RZ, 0xc, !PT ;  /* 0x000000089e9e7812 */ /* 0x000fe200078e0cff */
[----:B------:R-:W-:Y:S01]  /*1400*/  IMAD.U32 R157, RZ, RZ, UR45 ;  /* 0x0000002dff9d7e24 */ /* 0x000fe2000f8e00ff */
[----:B------:R-:W-:Y:S01]  /*1410*/  LOP3.LUT R160, R160, 0x18, RZ, 0x3c, !PT ;  /* 0x00000018a0a07812 */ /* 0x000fe200078e3cff */
[----:B------:R-:W-:-:S04]  /*1420*/  IMAD.WIDE R154, R5, 0x10, R154 ;  /* 0x00000010059a7825 */ /* 0x000fc800078e029a */
[----:B------:R-:W-:Y:S02]  /*1430*/  VIADD R159, R157, UR42 ;  /* 0x0000002a9d9f7c36 */ /* 0x000fe40008000000 */
[----:B------:R-:W-:-:S07]  /*1440*/  VIADD R161, R161, UR4 ;  /* 0x00000004a1a17c36 */ /* 0x000fce0008000000 */
.L_x_290:
[----:B------:R-:W-:Y:S01]  /*1450*/  SHF.L.U32 R0, R173, 0x1f, RZ ;  /* 0x0000001fad007819 */ /* 0x000fe200000006ff */
[----:B------:R-:W-:Y:S02]  /*1460*/  ULDC UR4, c[0x0][0x28c] ;  /* 0x0000a30000047ab9 */ /* 0x000fe40000000800 */
[----:B------:R-:W-:Y:S01]  /*1470*/  ISETP.LT.AND P1, PT, RZ, UR4, PT ;  /* 0x00000004ff007c0c */ /* 0x000fe2000bf21270 */
[----:B------:R-:W1:Y:S02]  /*1480*/  SYNCS.PHASECHK.TRANS64.TRYWAIT P0, [R157+UR42], R0 ;  /* 0x000000009d0075a7 */ /* 0x000e64000800016a */
[----:B-1-34-:R-:W-:Y:S10]  /*1490*/  @!P0 BRA `(.L_x_15) ;  /* 0x000000a000348947 */ /* 0x01aff40003800000 */
.L_x_313:
[----:B------:R-:W-:Y:S05]  /*14a0*/  @P1 BRA `(.L_x_16) ;  /* 0x0000000000401947 */ /* 0x000fea0003800000 */
[----:B-1----:R-:W-:Y:S01]  /*14b0*/  MOV R0, 0x0 ;  /* 0x0000000000007802 */ /* 0x002fe20000000f00 */
[----:B------:R-:W-:Y:S01]  /*14c0*/  ULDC.64 UR4, c[0x4][0x68] ;  /* 0x01001a0000047ab9 */ /* 0x000fe20000000a00 */
[----:B------:R-:W-:Y:S01]  /*14d0*/  ULDC.64 UR6, c[0x4][0x8] ;  /* 0x0100020000067ab9 */ /* 0x000fe20000000a00 */
[----:B------:R-:W-:Y:S01]  /*14e0*/  IMAD.U32 R4, RZ, RZ, UR4 ;  /* 0x00000004ff047e24 */ /* 0x000fe2000f8e00ff */
[----:B------:R1:W2:Y:S01]  /*14f0*/  LDC.64 R14, c[0x4][R0] ;  /* 0x01000000000e7b82 */ /* 0x0002a20000000a00 */
[----:B------:R-:W-:Y:S01]  /*1500*/  IMAD.U32 R5, RZ, RZ, UR5 ;  /* 0x00000005ff057e24 */ /* 0x000fe2000f8e00ff */
[----:B------:R-:W-:Y:S01]  /*1510*/  ULDC.64 UR4, c[0x4][0x70] ;  /* 0x01001c0000047ab9 */ /* 0x000fe20000000a00 */
[----:B------:R-:W-:Y:S02]  /*1520*/  IMAD.U32 R10, RZ, RZ, UR6 ;  /* 0x00000006ff0a7e24 */ /* 0x000fe4000f8e00ff */
[----:B------:R-:W-:Y:S02]  /*1530*/  IMAD.U32 R6, RZ, RZ, UR4 ;  /* 0x00000004ff067e24 */ /* 0x000fe4000f8e00ff */
[----:B------:R-:W-:-:S02]  /*1540*/  IMAD.U32 R7, RZ, RZ, UR5 ;  /* 0x00000005ff077e24 */ /* 0x000fc4000f8e00ff */
[----:B------:R-:W-:Y:S02]  /*1550*/  IMAD.U32 R11, RZ, RZ, UR7 ;  /* 0x00000007ff0b7e24 */ /* 0x000fe4000f8e00ff */
[----:B------:R-:W-:Y:S02]  /*1560*/  IMAD.MOV.U32 R8, RZ, RZ, 0x1e1 ;  /* 0x000001e1ff087424 */ /* 0x000fe400078e00ff */
[----:B0-----:R-:W-:Y:S02]  /*1570*/  IMAD.MOV.U32 R12, RZ, RZ, 0x1 ;  /* 0x00000001ff0c7424 */ /* 0x001fe400078e00ff */
[----:B-1----:R-:W-:-:S07]  /*1580*/  IMAD.MOV.U32 R13, RZ, RZ, RZ ;  /* 0x000000ffff0d7224 */ /* 0x002fce00078e00ff */
[----:B------:R-:W-:-:S07]  /*1590*/  LEPC R20, `(.L_x_16) ;  /* 0x000000001014794e */ /* 0x000fce0000000000 */
[----:B--2--5:R-:W-:Y:S05]  /*15a0*/  CALL.ABS.NOINC R14 ;  /* 0x000000000e007343 */ /* 0x024fea0003c00000 */
.L_x_16:
[----:B------:R-:W-:-:S13]  /*15b0*/  ISETP.NE.AND P0, PT, R172, 0x3, PT ;  /* 0x00000003ac00780c */ /* 0x000fda0003f05270 */
[----:B------:R-:W-:Y:S05]  /*15c0*/  @!P0 BRA `(.L_x_17) ;  /* 0x0000000000048947 */ /* 0x000fea0003800000 */
[----:B------:R-:W-:Y:S01]  /*15d0*/  BPT.TRAP 0x1 ;  /* 0x000000040000795c */ /* 0x000fe20000300000 */
.L_x_17:
[----:B------:R-:W-:Y:S02]  /*15e0*/  IMAD.U32 R3, RZ, RZ, UR36 ;  /* 0x00000024ff037e24 */ /* 0x000fe4000f8e00ff */
[----:B-1----:R-:W-:-:S03]  /*15f0*/  IMAD.U32 R0, RZ, RZ, UR40 ;  /* 0x00000028ff007e24 */ /* 0x002fc6000f8e00ff */
[----:B------:R-:W-:Y:S02]  /*1600*/  LEA R3, R3, UR41, 0x3 ;  /* 0x0000002903037c11 */ /* 0x000fe4000f8e18ff */
[----:B------:R-:W-:-:S04]  /*1610*/  SHF.L.U32 R0, R0, 0x1f, RZ ;  /* 0x0000001f00007819 */ /* 0x000fc800000006ff */
[----:B------:R1:W2:Y:S01]  /*1620*/  SYNCS.PHASECHK.TRANS64.TRYWAIT P1, [R3+URZ], R0 ;  /* 0x00000000030075a7 */ /* 0x0002a2000802017f */
[----:B------:R-:W-:Y:S05]  /*1630*/  @!P0 BRA `(.L_x_18) ;  /* 0x0000000000048947 */ /* 0x000fea0003800000 */
[----:B------:R-:W-:Y:S01]  /*1640*/  BPT.TRAP 0x1 ;  /* 0x000000040000795c */ /* 0x000fe20000300000 */
.L_x_18:
[----:B------:R-:W-:-:S05]  /*1650*/  IMAD.U32 R4, RZ, RZ, UR43 ;  /* 0x0000002bff047e24 */ /* 0x000fca000f8e00ff */
[----:B------:R-:W-:Y:S01]  /*1660*/  ISETP.GE.AND P2, PT, R4, 0x1, PT ;  /* 0x000000010400780c */ /* 0x000fe20003f46270 */
[----:B--2---:R-:W-:-:S12]  /*1670*/  @P1 BRA `(.L_x_19) ;  /* 0x0000000000081947 */ /* 0x004fd80003800000 */
[----:B------:R-:W2:Y:S02]  /*1680*/  SYNCS.PHASECHK.TRANS64.TRYWAIT P1, [R3+URZ], R0 ;  /* 0x00000000030075a7 */ /* 0x000ea4000802017f */
[----:B--2---:R-:W-:Y:S05]  /*1690*/  @!P1 BRA `(.L_x_20) ;  /* 0x0000009c00c89947 */ /* 0x004fea0003800000 */
.L_x_19:
[----:B------:R-:W-:Y:S05]  /*16a0*/  WARPSYNC.ALL ;  /* 0x0000000000007948 */ /* 0x000fea0003800000 */
[----:B------:R-:W-:Y:S01]  /*16b0*/  UIADD3 UR4, UR41, 0x180, URZ ;  /* 0x0000018029047890 */ /* 0x000fe2000fffe03f */
[----:B------:R-:W-:Y:S01]  /*16c0*/  WARPGROUP.ARRIVE ;  /* 0x00000000000079c5 */ /* 0x000fe20000000000 */
[----:B------:R-:W-:Y:S02]  /*16d0*/  UIADD3 UR5, UR41, 0xa180, URZ ;  /* 0x0000a18029057890 */ /* 0x000fe4000fffe03f */
[----:B------:R-:W-:Y:S02]  /*16e0*/  USHF.R.U32.HI UR4, URZ, 0x4, UR4 ;  /* 0x000000043f047899 */ /* 0x000fe40008011604 */
[----:B------:R-:W-:-:S02]  /*16f0*/  USHF.R.U32.HI UR5, URZ, 0x4, UR5 ;  /* 0x000000043f057899 */ /* 0x000fc40008011605 */
[----:B------:R-:W-:Y:S02]  /*1700*/  ULOP3.LUT UR4, UR4, 0x3fff, URZ, 0xc0, !UPT ;  /* 0x00003fff04047892 */ /* 0x000fe4000f8ec03f */
[----:B------:R-:W-:Y:S02]  /*1710*/  ULOP3.LUT UR5, UR5, 0x3fff, URZ, 0xc0, !UPT ;  /* 0x00003fff05057892 */ /* 0x000fe4000f8ec03f */
[----:B------:R-:W-:Y:S02]  /*1720*/  ULOP3.LUT UR8, UR4, 0x10000, URZ, 0xfc, !UPT ;  /* 0x0001000004087892 */ /* 0x000fe4000f8efc3f */
[----:B------:R-:W-:Y:S02]  /*1730*/  ULOP3.LUT UR9, UR5, 0x2000000, URZ, 0xfc, !UPT ;  /* 0x0200000005097892 */ /* 0x000fe4000f8efc3f */
[----:B------:R-:W-:Y:S02]  /*1740*/  ULEA UR10, UR36, UR8, 0x9 ;  /* 0x00000008240a7291 */ /* 0x000fe4000f8e483f */
[----:B------:R-:W-:Y:S01]  /*1750*/  ULEA UR11, UR36, UR9, 0xb ;  /* 0x00000009240b7291 */ /* 0x000fe2000f8e583f */
[----:B------:R-:W-:Y:S01]  /*1760*/  UMOV UR5, 0x40000040 ;  /* 0x4000004000057882 */ /* 0x000fe20000000000 */
[----:B------:R-:W-:-:S03]  /*1770*/  UMOV UR7, 0x40000040 ;  /* 0x4000004000077882 */ /* 0x000fc60000000000 */
[----:B------:R-:W-:Y:S02]  /*1780*/  UMOV UR4, UR10 ;  /* 0x0000000a00047c82 */ /* 0x000fe40008000000 */
[----:B------:R-:W-:Y:S02]  /*1790*/  UMOV UR6, UR11 ;  /* 0x0000000b00067c82 */ /* 0x000fe40008000000 */
[----:B------:R-:W-:Y:S01]  /*17a0*/  HGMMA.64x256x16.F32.BF16 R24, gdesc[UR4].tnspB, RZ, !UPT, gsb0 ;  /* 0x43e00000041879f0 */ /* 0x000fe2000c0018ff */
[----:B------:R-:W-:Y:S02]  /*17b0*/  UIADD3 UR4, UR10, 0x2, URZ ;  /* 0x000000020a047890 */ /* 0x000fe4000fffe03f */
[----:B------:R-:W-:Y:S01]  /*17c0*/  UIADD3 UR6, UR11, 0x80, URZ ;  /* 0x000000800b067890 */ /* 0x000fe2000fffe03f */
[----:B------:R-:W-:Y:S01]  /*17d0*/  UMOV UR5, 0x40000040 ;  /* 0x4000004000057882 */ /* 0x000fe20000000000 */
[----:B------:R-:W-:Y:S01]  /*17e0*/  UMOV UR7, 0x40000040 ;  /* 0x4000004000077882 */ /* 0x000fe20000000000 */
[----:B------:R-:W-:-:S02]  /*17f0*/  WARPGROUP.DEPBAR.LE gsb0, 0x0 ;  /* 0x00008000000079c5 */ /* 0x000fc40000010000 */
[----:B------:R-:W-:-:S15]  /*1800*/  WARPGROUP.ARRIVE ;  /* 0x00000000000079c5 */ /* 0x000fde0000000000 */
[----:B------:R-:W-:-:S05]  /*1810*/  NOP ;  /* 0x0000000000007918 */ /* 0x000fca0000000000 */
[----:B------:R-:W-:Y:S01]  /*1820*/  HGMMA.64x256x16.F32.BF16 R24, gdesc[UR4].tnspB, R24, gsb0 ;  /* 0x43e00000041879f0 */ /* 0x000fe20008001818 */
[----:B------:R-:W-:Y:S02]  /*1830*/  UIADD3 UR4, UR10, 0x4, URZ ;  /* 0x000000040a047890 */ /* 0x000fe4000fffe03f */
[----:B------:R-:W-:Y:S01]  /*1840*/  UIADD3 UR6, UR11, 0x100, URZ ;  /* 0x000001000b067890 */ /* 0x000fe2000fffe03f */
[----:B------:R-:W-:Y:S01]  /*1850*/  UMOV UR5, 0x40000040 ;  /* 0x4000004000057882 */ /* 0x000fe20000000000 */
[----:B------:R-:W-:Y:S01]  /*1860*/  UMOV UR7, 0x40000040 ;  /* 0x4000004000077882 */ /* 0x000fe20000000000 */
[----:B------:R-:W-:Y:S02]  /*1870*/  WARPGROUP.DEPBAR.LE gsb0, 0x0 ;  /* 0x00008000000079c5 */ /* 0x000fe40000010000 */
        /* <DEDUP_REMOVED lines=10> */
[----:B------:R-:W-:Y:S03]  /*1920*/  HGMMA.64x256x16.F32.BF16 R24, gdesc[UR4].tnspB, R24, gsb0 ;  /* 0x43e00000041879f0 */ /* 0x000fe60008001818 */
[----:B------:R-:W-:Y:S02]  /*1930*/  WARPGROUP.DEPBAR.LE gsb0, 0x0 ;  /* 0x00008000000079c5 */ /* 0x000fe40000010000 */
[----:B------:R-:W-:Y:S05]  /*1940*/  @!P2 BRA `(.L_x_21) ;  /* 0x00000004001ca947 */ /* 0x000fea0003800000 */
[----:B------:R-:W-:Y:S01]  /*1950*/  UIADD3 UR4, UR36, 0x1, URZ ;  /* 0x0000000124047890 */ /* 0x000fe2000fffe03f */
[----:B-12---:R-:W-:Y:S01]  /*1960*/  IMAD.U32 R0, RZ, RZ, UR43 ;  /* 0x0000002bff007e24 */ /* 0x006fe2000f8e00ff */
[----:B------:R-:W-:Y:S02]  /*1970*/  UMOV UR11, UR36 ;  /* 0x00000024000b7c82 */ /* 0x000fe40008000000 */
[----:B------:R-:W-:-:S04]  /*1980*/  UISETP.NE.AND UP0, UPT, UR4, 0x5, UPT ;  /* 0x000000050400788c */ /* 0x000fc8000bf05270 */
[----:B------:R-:W-:Y:S02]  /*1990*/  USEL UR5, URZ, 0x1, UP0 ;  /* 0x000000013f057887 */ /* 0x000fe40008000000 */
[----:B------:R-:W-:Y:S02]  /*19a0*/  USEL UR10, UR4, URZ, UP0 ;  /* 0x0000003f040a7287 */ /* 0x000fe40008000000 */
[----:B------:R-:W-:-:S06]  /*19b0*/  ULOP3.LUT UR5, UR40, UR5, URZ, 0x3c, !UPT ;  /* 0x0000000528057292 */ /* 0x000fcc000f8e3c3f */
[----:B------:R-:W-:-:S07]  /*19c0*/  IMAD.U32 R5, RZ, RZ, UR5 ;  /* 0x00000005ff057e24 */ /* 0x000fce000f8e00ff */
.L_x_28:
[----:B-12---:R-:W-:Y:S05]  /*19d0*/  @!P0 BRA `(.L_x_22) ;  /* 0x0000000000048947 */ /* 0x006fea0003800000 */
[----:B------:R-:W-:Y:S01]  /*19e0*/  BPT.TRAP 0x1 ;  /* 0x000000040000795c */ /* 0x000fe20000300000 */
.L_x_22:
[----:B------:R-:W-:Y:S01]  /*19f0*/  ULEA UR4, UR10, UR41, 0x3 ;  /* 0x000000290a047291 */ /* 0x000fe2000f8e183f */
[----:B------:R-:W-:-:S08]  /*1a00*/  SHF.L.U32 R3, R5, 0x1f, RZ ;  /* 0x0000001f05037819 */ /* 0x000fd000000006ff */
[----:B------:R1:W2:Y:S01]  /*1a10*/  SYNCS.PHASECHK.TRANS64.TRYWAIT P1, [UR4], R3 ;  /* 0x00000003ff0075a7 */ /* 0x0002a20008020144 */
[----:B------:R-:W-:Y:S05]  /*1a20*/  @!P0 BRA `(.L_x_23) ;  /* 0x0000000000048947 */ /* 0x000fea0003800000 */
[----:B------:R-:W-:Y:S01]  /*1a30*/  BPT.TRAP 0x1 ;  /* 0x000000040000795c */ /* 0x000fe20000300000 */
.L_x_23:
[----:B--2---:R-:W-:Y:S05]  /*1a40*/  @P1 BRA `(.L_x_24) ;  /* 0x0000000000081947 */ /* 0x004fea0003800000 */
[----:B------:R-:W2:Y:S02]  /*1a50*/  SYNCS.PHASECHK.TRANS64.TRYWAIT P1, [UR4], R3 ;  /* 0x00000003ff0075a7 */ /* 0x000ea40008020144 */
[----:B--2---:R-:W-:Y:S05]  /*1a60*/  @!P1 BRA `(.L_x_25) ;  /* 0x0000009800e89947 */ /* 0x004fea0003800000 */
.L_x_24:
[----:B------:R-:W-:Y:S01]  /*1a70*/  ULEA UR12, UR10, UR8, 0x9 ;  /* 0x000000080a0c7291 */ /* 0x000fe2000f8e483f */
[----:B------:R-:W-:Y:S01]  /*1a80*/  WARPGROUP.ARRIVE ;  /* 0x00000000000079c5 */ /* 0x000fe20000000000 */
[----:B------:R-:W-:Y:S01]  /*1a90*/  ULEA UR13, UR10, UR9, 0xb ;  /* 0x000000090a0d7291 */ /* 0x000fe2000f8e583f */
[----:B------:R-:W-:Y:S01]  /*1aa0*/  UMOV UR5, 0x40000040 ;  /* 0x4000004000057882 */ /* 0x000fe20000000000 */
[----:B------:R-:W-:-:S03]  /*1ab0*/  UMOV UR7, 0x40000040 ;  /* 0x4000004000077882 */ /* 0x000fc60000000000 */
[----:B------:R-:W-:Y:S02]  /*1ac0*/  UMOV UR4, UR12 ;  /* 0x0000000c00047c82 */ /* 0x000fe40008000000 */
[----:B------:R-:W-:Y:S02]  /*1ad0*/  UMOV UR6, UR13 ;  /* 0x0000000d00067c82 */ /* 0x000fe40008000000 */
[----:B------:R-:W-:Y:S01]  /*1ae0*/  HGMMA.64x256x16.F32.BF16 R24, gdesc[UR4].tnspB, R24, gsb0 ;  /* 0x43e00000041879f0 */ /* 0x000fe20008001818 */
        /* <DEDUP_REMOVED lines=26> */
[----:B------:R-:W-:Y:S01]  /*1c90*/  BPT.TRAP 0x1 ;  /* 0x000000040000795c */ /* 0x000fe20000300000 */
.L_x_26:
[----:B------:R-:W-:Y:S01]  /*1ca0*/  ULEA UR4, UR11, UR41, 0x3 ;  /* 0x000000290b047291 */ /* 0x000fe2000f8e183f */
[----:B------:R-:W-:-:S03]  /*1cb0*/  ISETP.GT.U32.AND P1, PT, R16, 0x1, PT ;  /* 0x000000011000780c */ /* 0x000fc60003f24070 */
[----:B------:R-:W-:-:S04]  /*1cc0*/  UIADD3 UR4, UR4, 0x28, URZ ;  /* 0x0000002804047890 */ /* 0x000fc8000fffe03f */
[----:B------:R-:W-:-:S09]  /*1cd0*/  UPRMT UR4, URZ, 0x654, UR4 ;  /* 0x000006543f047896 */ /* 0x000fd20008000004 */
[----:B------:R-:W-:Y:S01]  /*1ce0*/  SYNCS.ARRIVE.TRANS64.RED.A1T0 RZ, [UR4], RZ ;  /* 0x000000ffffff79a7 */ /* 0x000fe20008100404 */
[----:B------:R-:W-:Y:S05]  /*1cf0*/  @P1 BRA `(.L_x_27) ;  /* 0x0000000000041947 */ /* 0x000fea0003800000 */
[----:B------:R-:W-:Y:S01]  /*1d00*/  BPT.TRAP 0x1 ;  /* 0x000000040000795c */ /* 0x000fe20000300000 */
.L_x_27:
[----:B------:R-:W-:Y:S01]  /*1d10*/  UIADD3 UR10, UR10, 0x1, URZ ;  /* 0x000000010a0a7890 */ /* 0x000fe2000fffe03f */
[C---:B------:R-:W-:Y:S01]  /*1d20*/  ISETP.GT.AND P1, PT, R0.reuse, 0x1, PT ;  /* 0x000000010000780c */ /* 0x040fe20003f24270 */
[----:B------:R-:W-:Y:S01]  /*1d30*/  UIADD3 UR11, UR11, 0x1, URZ ;  /* 0x000000010b0b7890 */ /* 0x000fe2000fffe03f */
[----:B------:R-:W-:Y:S01]  /*1d40*/  VIADD R0, R0, 0xffffffff ;  /* 0xffffffff00007836 */ /* 0x000fe20000000000 */
[----:B------:R-:W-:Y:S02]  /*1d50*/  UISETP.NE.AND UP0, UPT, UR10, 0x5, UPT ;  /* 0x000000050a00788c */ /* 0x000fe4000bf05270 */
[----:B------:R-:W-:Y:S02]  /*1d60*/  UISETP.NE.AND UP1, UPT, UR11, 0x5, UPT ;  /* 0x000000050b00788c */ /* 0x000fe4000bf25270 */
[----:B------:R-:W-:Y:S02]  /*1d70*/  USEL UR4, URZ, 0x1, UP0 ;  /* 0x000000013f047887 */ /* 0x000fe40008000000 */
[----:B------:R-:W-:-:S02]  /*1d80*/  USEL UR10, UR10, URZ, UP0 ;  /* 0x0000003f0a0a7287 */ /* 0x000fc40008000000 */
[----:B------:R-:W-:Y:S02]  /*1d90*/  USEL UR11, UR11, URZ, UP1 ;  /* 0x0000003f0b0b7287 */ /* 0x000fe40008800000 */
[----:B------:R-:W-:Y:S01]  /*1da0*/  LOP3.LUT R5, R5, UR4, RZ, 0x3c, !PT ;  /* 0x0000000405057c12 */ /* 0x000fe2000f8e3cff */
[----:B------:R-:W-:Y:S09]  /*1db0*/  @P1 BRA `(.L_x_28) ;  /* 0xfffffffc00041947 */ /* 0x000ff2000383ffff */
.L_x_21:
[----:B-12---:R-:W1:Y:S01]  /*1dc0*/  LDC R0, c[0x0][0x28c] ;  /* 0x0000a300ff007b82 */ /* 0x006e620000000800 */
[----:B------:R2:W-:Y:S01]  /*1dd0*/  SYNCS.ARRIVE.TRANS64.A1T0 RZ, [R158+UR45], RZ ;  /* 0x000000ff9eff79a7 */ /* 0x0005e2000810002d */
[----:B-1----:R-:W-:-:S13]  /*1de0*/  ISETP.GE.AND P1, PT, R0, 0x1, PT ;  /* 0x000000010000780c */ /* 0x002fda0003f26270 */
[----:B--2---:R-:W-:Y:S05]  /*1df0*/  @!P1 BRA `(.L_x_29) ;  /* 0x0000000000349947 */ /* 0x004fea0003800000 */
[----:B------:R-:W-:Y:S05]  /*1e00*/  @!P0 BRA `(.L_x_30) ;  /* 0x0000000000048947 */ /* 0x000fea0003800000 */
[----:B------:R-:W-:Y:S01]  /*1e10*/  BPT.TRAP 0x1 ;  /* 0x000000040000795c */ /* 0x000fe20000300000 */
.L_x_30:
[----:B------:R-:W-:Y:S01]  /*1e20*/  UIADD3 UR6, UR43, UR36, URZ ;  /* 0x000000242b067290 */ /* 0x000fe2000fffe03f */
[----:B------:R-:W-:-:S03]  /*1e30*/  ISETP.GT.U32.AND P0, PT, R16, 0x1, PT ;  /* 0x000000011000780c */ /* 0x000fc60003f04070 */
[----:B------:R-:W-:-:S04]  /*1e40*/  UIMAD.WIDE.U32 UR4, UR6, -0x33333333, URZ ;  /* 0xcccccccd060478a5 */ /* 0x000fc8000f8e003f */
[----:B------:R-:W-:-:S04]  /*1e50*/  USHF.R.U32.HI UR4, URZ, 0x2, UR5 ;  /* 0x000000023f047899 */ /* 0x000fc80008011605 */
[----:B------:R-:W-:-:S04]  /*1e60*/  UIMAD UR6, UR4, -0x5, UR6 ;  /* 0xfffffffb040678a4 */ /* 0x000fc8000f8e0206 */
[----:B------:R-:W-:-:S04]  /*1e70*/  ULEA UR6, UR6, UR41, 0x3 ;  /* 0x0000002906067291 */ /* 0x000fc8000f8e183f */
[----:B------:R-:W-:-:S04]  /*1e80*/  UIADD3 UR6, UR6, 0x28, URZ ;  /* 0x0000002806067890 */ /* 0x000fc8000fffe03f */
[----:B------:R-:W-:-:S09]  /*1e90*/  UPRMT UR6, URZ, 0x654, UR6 ;  /* 0x000006543f067896 */ /* 0x000fd20008000006 */
[----:B------:R-:W-:Y:S01]  /*1ea0*/  SYNCS.ARRIVE.TRANS64.RED.A1T0 RZ, [UR6], RZ ;  /* 0x000000ffffff79a7 */ /* 0x000fe20008100406 */
[----:B------:R-:W-:Y:S05]  /*1eb0*/  @P0 BRA `(.L_x_29) ;  /* 0x0000000000040947 */ /* 0x000fea0003800000 */
[----:B------:R-:W-:Y:S01]  /*1ec0*/  BPT.TRAP 0x1 ;  /* 0x000000040000795c */ /* 0x000fe20000300000 */
.L_x_29:
[----:B------:R-:W-:Y:S01]  /*1ed0*/  SHF.L.U32 R0, R173, 0x1f, RZ ;  /* 0x0000001fad007819 */ /* 0x000fe200000006ff */
[----:B------:R-:W-:Y:S01]  /*1ee0*/  UIADD3 UR36, UR44, UR36, URZ ;  /* 0x000000242c247290 */ /* 0x000fe2000fffe03f */
[----:B------:R-:W1:Y:S01]  /*1ef0*/  LDC R15, c[0x0][0x288] ;  /* 0x0000a200ff0f7b82 */ /* 0x000e620000000800 */
[----:B------:R-:W-:Y:S01]  /*1f00*/  UISETP.GE.U32.AND UP1, UPT, UR44, 0x5, UPT ;  /* 0x000000052c00788c */ /* 0x000fe2000bf26070 */
[----:B------:R-:W-:Y:S01]  /*1f10*/  IMAD.SHL.U32 R8, R156, 0x2, RZ ;  /* 0x000000029c087824 */ /* 0x000fe200078e00ff */
[----:B------:R-:W-:Y:S02]  /*1f20*/  UISETP.GT.U32.AND UP0, UPT, UR36, 0x4, UPT ;  /* 0x000000042400788c */ /* 0x000fe4000bf04070 */
[----:B------:R-:W-:Y:S02]  /*1f30*/  UIMAD.WIDE.U32 UR4, UR36, -0x33333333, URZ ;  /* 0xcccccccd240478a5 */ /* 0x000fe4000f8e003f */
[----:B------:R-:W-:Y:S01]  /*1f40*/  UISETP.LT.U32.AND UP0, UPT, UR44, 0x5, UP0 ;  /* 0x000000052c00788c */ /* 0x000fe20008701070 */
[----:B------:R-:W2:Y:S01]  /*1f50*/  SYNCS.PHASECHK.TRANS64.TRYWAIT P0, [R157+UR42+0x10], R0 ;  /* 0x000010009d0075a7 */ /* 0x000ea2000800016a */
[----:B------:R-:W-:Y:S01]  /*1f60*/  USHF.R.U32.HI UR4, URZ, 0x2, UR5 ;  /* 0x000000023f047899 */ /* 0x000fe20008011605 */
[----:B------:R-:W-:Y:S01]  /*1f70*/  SHF.R.S32.HI R9, RZ, 0x1f, R8 ;  /* 0x0000001fff097819 */ /* 0x000fe20000011408 */
[----:B------:R-:W-:-:S02]  /*1f80*/  USEL UR6, URZ, 0x1, !UP0 ;  /* 0x000000013f067887 */ /* 0x000fc4000c000000 */
[----:B------:R-:W-:Y:S02]  /*1f90*/  UIMAD UR36, UR4, -0x5, UR36 ;  /* 0xfffffffb042478a4 */ /* 0x000fe4000f8e0224 */
[----:B------:R-:W-:-:S04]  /*1fa0*/  ULOP3.LUT UR40, UR40, UR6, URZ, 0x3c, !UPT ;  /* 0x0000000628287292 */ /* 0x000fc8000f8e3c3f */
[----:B------:R-:W-:Y:S01]  /*1fb0*/  @UP1 ULOP3.LUT UR40, UR40, 0x1, UR4, 0x78, !UPT ;  /* 0x0000000128281892 */ /* 0x000fe2000f8e7804 */
[----:B-12---:R-:W-:Y:S11]  /*1fc0*/  @!P0 BRA `(.L_x_31) ;  /* 0x0000009400a88947 */ /* 0x006ff60003800000 */
.L_x_314:
[----:B------:R-:W-:Y:S01]  /*1fd0*/  IMAD.SHL.U32 R14, R19, 0x40, RZ ;  /* 0x00000040130e7824 */ /* 0x000fe200078e00ff */
[----:B------:R-:W-:Y:S01]  /*1fe0*/  ULDC UR6, c[0x0][0x284] ;  /* 0x0000a10000067ab9 */ /* 0x000fe20000000800 */
[----:B0-----:R-:W-:Y:S01]  /*1ff0*/  IMAD.SHL.U32 R12, R22, 0x100, RZ ;  /* 0x00000100160c7824 */ /* 0x001fe200078e00ff */
[----:B------:R-:W-:Y:S01]  /*2000*/  SHF.R.S32.HI R165, RZ, 0x1f, R2 ;  /* 0x0000001fffa57819 */ /* 0x000fe20000011402 */
[----:B------:R-:W-:Y:S01]  /*2010*/  ULDC.64 UR4, c[0x0][0x5d0] ;  /* 0x0001740000047ab9 */ /* 0x000fe20000000a00 */
[----:B------:R-:W-:Y:S01]  /*2020*/  ISETP.GE.AND P0, PT, R14, UR6, PT ;  /* 0x000000060e007c0c */ /* 0x000fe2000bf06270 */
[----:B------:R-:W-:Y:S01]  /*2030*/  IMAD.WIDE.U32 R4, R2, UR4, R8 ;  /* 0x0000000402047c25 */ /* 0x000fe2000f8e0008 */
[----:B------:R-:W-:Y:S02]  /*2040*/  SHF.R.S32.HI R13, RZ, 0x1f, R12 ;  /* 0x0000001fff0d7819 */ /* 0x000fe4000001140c */
[C---:B------:R-:W-:Y:S01]  /*2050*/  ISETP.GE.OR P0, PT, R12.reuse, R15, P0 ;  /* 0x0000000f0c00720c */ /* 0x040fe20000706670 */
[----:B------:R-:W-:Y:S01]  /*2060*/  IMAD R3, R165, UR4, RZ ;  /* 0x00000004a5037c24 */ /* 0x000fe2000f8e02ff */
[----:B------:R-:W-:-:S03]  /*2070*/  IADD3 R6, P1, R12, R4, RZ ;  /* 0x000000040c067210 */ /* 0x000fc60007f3e0ff */
[----:B------:R-:W-:-:S05]  /*2080*/  IMAD R3, R2, UR5, R3 ;  /* 0x0000000502037c24 */ /* 0x000fca000f8e0203 */
[----:B------:R-:W-:-:S03]  /*2090*/  IADD3.X R7, R13, R5, R3, P1, !PT ;  /* 0x000000050d077210 */ /* 0x000fc60000ffe403 */
[----:B------:R-:W-:Y:S05]  /*20a0*/  @P0 BRA `(.L_x_32) ;  /* 0x0000007c000c0947 */ /* 0x000fea0003800000 */
[----:B------:R-:W0:Y:S01]  /*20b0*/  LDC.64 R10, c[0x0][0x5c8] ;  /* 0x00017200ff0a7b82 */ /* 0x000e220000000a00 */
[----:B-----5:R-:W-:Y:S01]  /*20c0*/  FSETP.NEU.AND P0, PT, R152, RZ, PT ;  /* 0x000000ff9800720b */ /* 0x020fe20003f0d000 */
[----:B------:R-:W-:Y:S01]  /*20d0*/  IMAD R3, R156, -0x2, R15 ;  /* 0xfffffffe9c037824 */ /* 0x000fe200078e020f */
[----:B------:R-:W-:Y:S01]  /*20e0*/  BSSY B0, `(.L_x_32) ;  /* 0x00007bf000007945 */ /* 0x000fe20003800000 */
[----:B------:R-:W-:-:S04]  /*20f0*/  IMAD.WIDE R162, R19, 0x40, R154 ;  /* 0x0000004013a27825 */ /* 0x000fc800078e029a */
[----:B-1----:R-:W-:Y:S02]  /*2100*/  IMAD.IADD R0, R3, 0x1, -R12 ;  /* 0x0000000103007824 */ /* 0x002fe400078e0a0c */
[----:B------:R-:W-:-:S03]  /*2110*/  IMAD.IADD R3, R161, 0x1, -R14 ;  /* 0x00000001a1037824 */ /* 0x000fc600078e0a0e */
[----:B------:R-:W-:-:S04]  /*2120*/  ISETP.GT.AND P2, PT, R0, RZ, PT ;  /* 0x000000ff0000720c */ /* 0x000fc80003f44270 */
[----:B------:R-:W-:Y:S01]  /*2130*/  ISETP.GT.AND P1, PT, R3, RZ, P2 ;  /* 0x000000ff0300720c */ /* 0x000fe20001724270 */
[-C--:B0-----:R-:W-:Y:S02]  /*2140*/  IMAD R4, R163, R10.reuse, RZ ;  /* 0x0000000aa3047224 */ /* 0x081fe400078e02ff */
[----:B------:R-:W-:-:S04]  /*2150*/  IMAD.WIDE.U32 R6, R162, R10, R6 ;  /* 0x0000000aa2067225 */ /* 0x000fc800078e0006 */
[----:B------:R-:W-:-:S04]  /*2160*/  IMAD R5, R162, R11, R4 ;  /* 0x0000000ba2057224 */ /* 0x000fc800078e0204 */
[----:B------:R-:W-:Y:S01]  /*2170*/  IMAD.IADD R179, R7, 0x1, R5 ;  /* 0x0000000107b37824 */ /* 0x000fe200078e0205 */
[----:B------:R-:W-:Y:S06]  /*2180*/  @!P0 BRA `(.L_x_33) ;  /* 0x0000005400a08947 */ /* 0x000fec0003800000 */
[----:B------:R-:W0:Y:S01]  /*2190*/  LDC.64 R20, c[0x0][0x5b8] ;  /* 0x00016e00ff147b82 */ /* 0x000e220000000a00 */
[----:B------:R-:W-:-:S07]  /*21a0*/  ULDC.64 UR4, c[0x0][0x5c0] ;  /* 0x0001700000047ab9 */ /* 0x000fce0000000a00 */
[----:B------:R-:W1:Y:S08]  /*21b0*/  LDC.64 R166, c[0x0][0x5b0] ;  /* 0x00016c00ffa67b82 */ /* 0x000e700000000a00 */
[----:B------:R-:W2:Y:S01]  /*21c0*/  LDC.64 R14, c[0x0][0x5a8] ;  /* 0x00016a00ff0e7b82 */ /* 0x000ea20000000a00 */
[-C--:B0-----:R-:W-:Y:S02]  /*21d0*/  IMAD R7, R165, R20.reuse, RZ ;  /* 0x00000014a5077224 */ /* 0x081fe400078e02ff */
[----:B------:R-:W-:-:S04]  /*21e0*/  IMAD.WIDE.U32 R4, R2, R20, R8 ;  /* 0x0000001402047225 */ /* 0x000fc800078e0008 */
[----:B------:R-:W-:Y:S01]  /*21f0*/  IMAD R175, R2, R21, R7 ;  /* 0x0000001502af7224 */ /* 0x000fe200078e0207 */
[----:B------:R-:W-:Y:S01]  /*2200*/  IADD3 R164, P0, R12, R4, RZ ;  /* 0x000000040ca47210 */ /* 0x000fe20007f1e0ff */
[----:B-1----:R-:W-:-:S03]  /*2210*/  IMAD R4, R163, R166, RZ ;  /* 0x000000a6a3047224 */ /* 0x002fc600078e02ff */
[----:B------:R-:W-:Y:S01]  /*2220*/  IADD3.X R165, R13, R5, R175, P0, !PT ;  /* 0x000000050da57210 */ /* 0x000fe200007fe4af */
[C---:B------:R-:W-:Y:S02]  /*2230*/  IMAD R177, R162.reuse, R167, R4 ;  /* 0x000000a7a2b17224 */ /* 0x040fe400078e0204 */
[----:B------:R-:W-:-:S04]  /*2240*/  IMAD.WIDE.U32 R4, R162, R166, R164 ;  /* 0x000000a6a2047225 */ /* 0x000fc800078e00a4 */
[----:B------:R-:W-:Y:S01]  /*2250*/  IMAD.IADD R5, R5, 0x1, R177 ;  /* 0x0000000105057824 */ /* 0x000fe200078e02b1 */
[----:B--2---:R-:W-:-:S04]  /*2260*/  LEA R168, P0, R4, R14, 0x1 ;  /* 0x0000000e04a87211 */ /* 0x004fc800078008ff */
[----:B------:R-:W-:-:S05]  /*2270*/  LEA.HI.X R169, R4, R15, R5, 0x1, P0 ;  /* 0x0000000f04a97211 */ /* 0x000fca00000f0c05 */
[----:B------:R0:W2:Y:S01]  /*2280*/  @P1 LDG.E.LTC128B.U16 R19, desc[UR38][R168.64] ;  /* 0x00000026a8131981 */ /* 0x0000a2000c1e1520 */
[----:B------:R-:W-:Y:S01]  /*2290*/  IMAD.WIDE.U32 R4, R162, R166, R12 ;  /* 0x000000a6a2047225 */ /* 0x000fe200078e000c */
[----:B------:R-:W-:Y:S02]  /*22a0*/  BSSY B1, `(.L_x_34) ;  /* 0x0000014000017945 */ /* 0x000fe40003800000 */
[----:B------:R-:W-:-:S04]  /*22b0*/  IADD3 R170, P0, R8, R4, RZ ;  /* 0x0000000408aa7210 */ /* 0x000fc80007f1e0ff */
[----:B------:R-:W-:Y:S01]  /*22c0*/  IADD3.X R171, R9, R177, R5, P0, !PT ;  /* 0x000000b109ab7210 */ /* 0x000fe200007fe405 */
[----:B0-----:R-:W-:Y:S01]  /*22d0*/  IMAD.SHL.U32 R168, R166, 0x8, RZ ;  /* 0x00000008a6a87824 */ /* 0x001fe200078e00ff */
[----:B------:R-:W-:Y:S02]  /*22e0*/  LEA R4, P0, R6, UR4, 0x1 ;  /* 0x0000000406047c11 */ /* 0x000fe4000f8008ff */
[----:B------:R-:W-:Y:S01]  /*22f0*/  SHF.L.U64.HI R169, R166, 0x3, R167 ;  /* 0x00000003a6a97819 */ /* 0x000fe200000102a7 */
[----:B------:R-:W-:Y:S01]  /*2300*/  IMAD.WIDE.U32 R170, R2, R20, R170 ;  /* 0x0000001402aa7225 */ /* 0x000fe200078e00aa */
[----:B------:R-:W-:Y:S02]  /*2310*/  LEA.HI.X R5, R6, UR5, R179, 0x1, P0 ;  /* 0x0000000506057c11 */ /* 0x000fe400080f0cb3 */
[----:B------:R-:W-:Y:S02]  /*2320*/  ISETP.GT.AND P0, PT, R0, 0x1, PT ;  /* 0x000000010000780c */ /* 0x000fe40003f04270 */
[----:B------:R-:W-:-:S02]  /*2330*/  LEA R6, P4, R170, R14, 0x1 ;  /* 0x0000000eaa067211 */ /* 0x000fc400078808ff */
[----:B------:R-:W-:Y:S01]  /*2340*/  ISETP.GT.AND P3, PT, R3, RZ, P0 ;  /* 0x000000ff0300720c */ /* 0x000fe20000764270 */
[----:B--2---:R-:W-:-:S04]  /*2350*/  IMAD.U32 R7, R19, 0x10000, RZ ;  /* 0x0001000013077824 */ /* 0x004fc800078e00ff */
[----:B------:R-:W-:-:S04]  /*2360*/  FMUL R7, R7, R152 ;  /* 0x0000009807077220 */ /* 0x000fc80000400000 */
[----:B------:R-:W-:-:S05]  /*2370*/  FFMA R7, R24, R153, R7 ;  /* 0x0000009918077223 */ /* 0x000fca0000000007 */
[----:B------:R-:W-:Y:S01]  /*2380*/  F2FP.BF16.F32.PACK_AB R21, RZ, R7 ;  /* 0x00000007ff15723e */ /* 0x000fe200000010ff */
[----:B------:R-:W-:-:S04]  /*2390*/  IMAD.IADD R7, R175, 0x1, R171 ;  /* 0x00000001af077824 */ /* 0x000fc800078e02ab */
[----:B------:R0:W-:Y:S01]  /*23a0*/  @P1 STG.E.U16 desc[UR38][R4.64], R21 ;  /* 0x0000001504001986 */ /* 0x0001e2000c101526 */
[----:B------:R-:W-:Y:S01]  /*23b0*/  LEA.HI.X R7, R170, R15, R7, 0x1, P4 ;  /* 0x0000000faa077211 */ /* 0x000fe200020f0c07 */
[----:B------:R-:W-:Y:S06]  /*23c0*/  @!P3 BRA `(.L_x_35) ;  /* 0x000000000004b947 */ /* 0x000fec0003800000 */
[----:B------:R1:W5:Y:S02]  /*23d0*/  LDG.E.LTC128B.U16 R19, desc[UR38][R6.64+0x2] ;  /* 0x0000022606137981 */ /* 0x000364000c1e1520 */
.L_x_35:
[----:B------:R-:W-:Y:S05]  /*23e0*/  BSYNC B1 ;  /* 0x0000000000017941 */ /* 0x000fea0003800000 */
.L_x_34:
[----:B0----5:R-:W-:Y:S01]  /*23f0*/  IMAD.U32 R21, R19, 0x10000, RZ ;  /* 0x0001000013157824 */ /* 0x021fe200078e00ff */
[----:B------:R-:W-:Y:S01]  /*2400*/  ISETP.GT.AND P2, PT, R3, 0x8, P2 ;  /* 0x000000080300780c */ /* 0x000fe20001744270 */
[----:B------:R-:W-:-:S04]  /*2410*/  IMAD.WIDE.U32 R168, R162, R166, R168 ;  /* 0x000000a6a2a87225 */ /* 0x000fc800078e00a8 */
[----:B------:R-:W-:Y:S01]  /*2420*/  FMUL R22, R21, R152 ;  /* 0x0000009815167220 */ /* 0x000fe20000400000 */
[----:B------:R-:W-:Y:S01]  /*2430*/  IMAD.IADD R177, R177, 0x1, R169 ;  /* 0x00000001b1b17824 */ /* 0x000fe200078e02a9 */
[----:B------:R-:W-:Y:S02]  /*2440*/  IADD3 R21, P1, R164, R168, RZ ;  /* 0x000000a8a4157210 */ /* 0x000fe40007f3e0ff */
[----:B------:R-:W-:-:S03]  /*2450*/  FFMA R22, R25, R153, R22 ;  /* 0x0000009919167223 */ /* 0x000fc60000000016 */
[----:B------:R-:W-:Y:S01]  /*2460*/  IMAD.X R164, R177, 0x1, R165, P1 ;  /* 0x00000001b1a47824 */ /* 0x000fe200008e06a5 */
[C---:B------:R-:W-:Y:S02]  /*2470*/  LEA R24, P1, R21.reuse, R14, 0x1 ;  /* 0x0000000e15187211 */ /* 0x040fe400078208ff */
[----:B------:R-:W-:Y:S02]  /*2480*/  F2FP.BF16.F32.PACK_AB R22, RZ, R22 ;  /* 0x00000016ff16723e */ /* 0x000fe400000010ff */
[----:B------:R-:W-:Y:S02]  /*2490*/  LEA.HI.X R25, R21, R15, R164, 0x1, P1 ;  /* 0x0000000f15197211 */ /* 0x000fe400008f0ca4 */
[----:B------:R-:W-:Y:S02]  /*24a0*/  PRMT R21, R22, 0x7610, R21 ;  /* 0x0000761016157816 */ /* 0x000fe40000000015 */
[----:B------:R-:W-:-:S03]  /*24b0*/  PRMT R22, R19, 0x7610, R22 ;  /* 0x0000761013167816 */ /* 0x000fc60000000016 */
[----:B------:R0:W-:Y:S04]  /*24c0*/  @P3 STG.E.U16 desc[UR38][R4.64+0x2], R21 ;  /* 0x0000021504003986 */ /* 0x0001e8000c101526 */
[----:B------:R-:W2:Y:S01]  /*24d0*/  @P2 LDG.E.LTC128B.U16 R22, desc[UR38][R24.64] ;  /* 0x0000002618162981 */ /* 0x000ea2000c1e1520 */
[----:B------:R-:W-:Y:S01]  /*24e0*/  IADD3 R8, P1, P3, R8, R168, R12 ;  /* 0x000000a808087210 */ /* 0x000fe20007b3e00c */
[----:B------:R-:W-:Y:S01]  /*24f0*/  BSSY B1, `(.L_x_36) ;  /* 0x0000011000017945 */ /* 0x000fe20003800000 */
[C---:B------:R-:W-:Y:S02]  /*2500*/  SHF.L.U64.HI R11, R10.reuse, 0x4, R11 ;  /* 0x000000040a0b7819 */ /* 0x040fe4000001020b */
[----:B------:R-:W-:Y:S02]  /*2510*/  IADD3.X R9, R9, R177, R13, P1, P3 ;  /* 0x000000b109097210 */ /* 0x000fe40000fe640d */
[----:B------:R-:W-:-:S02]  /*2520*/  LEA R10, P1, R10, R4, 0x4 ;  /* 0x000000040a0a7211 */ /* 0x000fc400078220ff */
[----:B------:R-:W-:Y:S01]  /*2530*/  ISETP.GT.AND P0, PT, R3, 0x8, P0 ;  /* 0x000000080300780c */ /* 0x000fe20000704270 */
[----:B0-----:R-:W-:-:S04]  /*2540*/  IMAD.WIDE.U32 R20, R2, R20, R8 ;  /* 0x0000001402147225 */ /* 0x001fc800078e0008 */
[----:B------:R-:W-:Y:S01]  /*2550*/  IMAD.X R11, R11, 0x1, R5, P1 ;  /* 0x000000010b0b7824 */ /* 0x000fe200008e0605 */
[----:B------:R-:W-:Y:S01]  /*2560*/  LEA R8, P3, R20, R14, 0x1 ;  /* 0x0000000e14087211 */ /* 0x000fe200078608ff */
[----:B------:R-:W-:-:S05]  /*2570*/  IMAD.IADD R2, R175, 0x1, R21 ;  /* 0x00000001af027824 */ /* 0x000fca00078e0215 */
[----:B------:R-:W-:Y:S01]  /*2580*/  LEA.HI.X R9, R20, R15, R2, 0x1, P3 ;  /* 0x0000000f14097211 */ /* 0x000fe200018f0c02 */
[----:B--2---:R-:W-:-:S04]  /*2590*/  IMAD.U32 R19, R22, 0x10000, RZ ;  /* 0x0001000016137824 */ /* 0x004fc800078e00ff */
[----:B------:R-:W-:-:S04]  /*25a0*/  FMUL R19, R19, R152 ;  /* 0x0000009813137220 */ /* 0x000fc80000400000 */
[----:B------:R-:W-:-:S05]  /*25b0*/  FFMA R19, R26, R153, R19 ;  /* 0x000000991a137223 */ /* 0x000fca0000000013 */
[----:B------:R-:W-:-:S05]  /*25c0*/  F2FP.BF16.F32.PACK_AB R19, RZ, R19 ;  /* 0x00000013ff13723e */ /* 0x000fca00000010ff */
[----:B------:R0:W-:Y:S01]  /*25d0*/  @P2 STG.E.U16 desc[UR38][R10.64], R19 ;  /* 0x000000130a002986 */ /* 0x0001e2000c101526 */
[----:B------:R-:W-:Y:S05]  /*25e0*/  @!P0 BRA `(.L_x_37) ;  /* 0x0000000000048947 */ /* 0x000fea0003800000 */
[----:B------:R2:W5:Y:S02]  /*25f0*/  LDG.E.LTC128B.U16 R22, desc[UR38][R8.64+0x2] ;  /* 0x0000022608167981 */ /* 0x000564000c1e1520 */
.L_x_37:
[----:B------:R-:W-:Y:S05]  /*2600*/  BSYNC B1 ;  /* 0x0000000000017941 */ /* 0x000fea0003800000 */
.L_x_36:
[----:B-----5:R-:W-:Y:S01]  /*2610*/  IMAD.U32 R13, R22, 0x10000, RZ ;  /* 0x00010000160d7824 */ /* 0x020fe200078e00ff */
[----:B------:R-:W-:Y:S01]  /*2620*/  ISETP.GT.AND P1, PT, R0, 0x8, PT ;  /* 0x000000080000780c */ /* 0x000fe20003f24270 */
[----:B------:R-:W-:Y:S02]  /*2630*/  BSSY B1, `(.L_x_38) ;  /* 0x0000008000017945 */ /* 0x000fe40003800000 */
[----:B------:R-:W-:Y:S01]  /*2640*/  FMUL R2, R13, R152 ;  /* 0x000000980d027220 */ /* 0x000fe20000400000 */
[----:B------:R-:W-:-:S03]  /*2650*/  ISETP.GT.AND P2, PT, R3, RZ, P1 ;  /* 0x000000ff0300720c */ /* 0x000fc60000f44270 */
[----:B------:R-:W-:-:S05]  /*2660*/  FFMA R2, R27, R153, R2 ;  /* 0x000000991b027223 */ /* 0x000fca0000000002 */
[----:B------:R-:W-:-:S05]  /*2670*/  F2FP.BF16.F32.PACK_AB R2, RZ, R2 ;  /* 0x00000002ff02723e */ /* 0x000fca00000010ff */
[----:B------:R3:W-:Y:S01]  /*2680*/  @P0 STG.E.U16 desc[UR38][R10.64+0x2], R2 ;  /* 0x000002020a000986 */ /* 0x0007e2000c101526 */
[----:B------:R-:W-:Y:S05]  /*2690*/  @!P2 BRA `(.L_x_39) ;  /* 0x000000000004a947 */ /* 0x000fea0003800000 */
[----:B------:R4:W5:Y:S02]  /*26a0*/  LDG.E.LTC128B.U16 R22, desc[UR38][R6.64+0x10] ;  /* 0x0000102606167981 */ /* 0x000964000c1e1520 */
.L_x_39:
[----:B------:R-:W-:Y:S05]  /*26b0*/  BSYNC B1 ;  /* 0x0000000000017941 */ /* 0x000fea0003800000 */
.L_x_38:
        /* <DEDUP_REMOVED lines=10> */
.L_x_41:
[----:B------:R-:W-:Y:S05]  /*2760*/  BSYNC B1 ;  /* 0x0000000000017941 */ /* 0x000fea0003800000 */
.L_x_40:
[----:B0----5:R-:W-:Y:S01]  /*2770*/  IMAD.U32 R13, R22, 0x10000, RZ ;  /* 0x00010000160d7824 */ /* 0x021fe200078e00ff */
[----:B------:R-:W-:Y:S01]  /*2780*/  ISETP.GT.AND P1, PT, R3, 0x8, P1 ;  /* 0x000000080300780c */ /* 0x000fe20000f24270 */
[----:B------:R-:W-:Y:S02]  /*2790*/  BSSY B1, `(.L_x_42) ;  /* 0x0000007000017945 */ /* 0x000fe40003800000 */
[----:B---3--:R-:W-:-:S04]  /*27a0*/  FMUL R2, R13, R152 ;  /* 0x000000980d027220 */ /* 0x008fc80000400000 */
[----:B------:R-:W-:-:S05]  /*27b0*/  FFMA R2, R29, R153, R2 ;  /* 0x000000991d027223 */ /* 0x000fca0000000002 */
[----:B------:R-:W-:-:S05]  /*27c0*/  F2FP.BF16.F32.PACK_AB R2, RZ, R2 ;  /* 0x00000002ff02723e */ /* 0x000fca00000010ff */
[----:B------:R0:W-:Y:S01]  /*27d0*/  @P3 STG.E.U16 desc[UR38][R4.64+0x12], R2 ;  /* 0x0000120204003986 */ /* 0x0001e2000c101526 */
[----:B------:R-:W-:Y:S05]  /*27e0*/  @!P1 BRA `(.L_x_43) ;  /* 0x0000000000049947 */ /* 0x000fea0003800000 */
[----:B------:R3:W5:Y:S02]  /*27f0*/  LDG.E.LTC128B.U16 R22, desc[UR38][R8.64+0x10] ;  /* 0x0000102608167981 */ /* 0x000764000c1e1520 */
.L_x_43:
[----:B------:R-:W-:Y:S05]  /*2800*/  BSYNC B1 ;  /* 0x0000000000017941 */ /* 0x000fea0003800000 */
.L_x_42:
[----:B-----5:R-:W-:Y:S01]  /*2810*/  IMAD.U32 R13, R22, 0x10000, RZ ;  /* 0x00010000160d7824 */ /* 0x020fe200078e00ff */
[----:B------:R-:W-:Y:S01]  /*2820*/  ISETP.GT.AND P0, PT, R3, 0x8, P0 ;  /* 0x000000080300780c */ /* 0x000fe20000704270 */
[----:B------:R-:W-:Y:S02]  /*2830*/  BSSY B1, `(.L_x_44) ;  /* 0x0000007000017945 */ /* 0x000fe40003800000 */
[----:B------:R-:W-:-:S04]  /*2840*/  FMUL R13, R13, R152 ;  /* 0x000000980d0d7220 */ /* 0x000fc80000400000 */
[----:B------:R-:W-:-:S05]  /*2850*/  FFMA R13, R30, R153, R13 ;  /* 0x000000991e0d7223 */ /* 0x000fca000000000d */
[----:B------:R-:W-:-:S05]  /*2860*/  F2FP.BF16.F32.PACK_AB R13, RZ, R13 ;  /* 0x0000000dff0d723e */ /* 0x000fca00000010ff */
[----:B------:R0:W-:Y:S01]  /*2870*/  @P1 STG.E.U16 desc[UR38][R10.64+0x10], R13 ;  /* 0x0000100d0a001986 */ /* 0x0001e2000c101526 */
[----:B------:R-:W-:Y:S05]  /*2880*/  @!P0 BRA `(.L_x_45) ;  /* 0x0000000000048947 */ /* 0x000fea0003800000 */
[----:B------:R0:W5:Y:S02]  /*2890*/  LDG.E.LTC128B.U16 R22, desc[UR38][R8.64+0x12] ;  /* 0x0000122608167981 */ /* 0x000164000c1e1520 */
.L_x_45:
[----:B------:R-:W-:Y:S05]  /*28a0*/  BSYNC B1 ;  /* 0x0000000000017941 */ /* 0x000fea0003800000 */
.L_x_44:
[----:B0----5:R-:W-:Y:S01]  /*28b0*/  IMAD.U32 R13, R22, 0x10000, RZ ;  /* 0x00010000160d7824 */ /* 0x021fe200078e00ff */
        /* <DEDUP_REMOVED lines=9> */
.L_x_47:
[----:B------:R-:W-:Y:S05]  /*2950*/  BSYNC B1 ;  /* 0x0000000000017941 */ /* 0x000fea0003800000 */
.L_x_46:
        /* <DEDUP_REMOVED lines=10> */
.L_x_49:
[----:B------:R-:W-:Y:S05]  /*2a00*/  BSYNC B1 ;  /* 0x0000000000017941 */ /* 0x000fea0003800000 */
.L_x_48:
[----:B0----5:R-:W-:Y:S01]  /*2a10*/  IMAD.U32 R13, R22, 0x10000, RZ ;  /* 0x00010000160d7824 */ /* 0x021fe200078e00ff */
        /* <DEDUP_REMOVED lines=8> */
.L_x_51:
[----:B------:R-:W-:Y:S05]  /*2aa0*/  BSYNC B1 ;  /* 0x0000000000017941 */ /* 0x000fea0003800000 */
.L_x_50:
        /* <DEDUP_REMOVED lines=9> */
.L_x_53:
[----:B------:R-:W-:Y:S05]  /*2b40*/  BSYNC B1 ;  /* 0x0000000000017941 */ /* 0x000fea0003800000 */
.L_x_52:
        /* <DEDUP_REMOVED lines=10> */
.L_x_55:
[----:B------:R-:W-:Y:S05]  /*2bf0*/  BSYNC B1 ;  /* 0x0000000000017941 */ /* 0x000fea0003800000 */
.L_x_54:
        /* <DEDUP_REMOVED lines=10> */
.L_x_57:
[----:B------:R-:W-:Y:S05]  /*2ca0*/  BSYNC B1 ;  /* 0x0000000000017941 */ /* 0x000fea0003800000 */
.L_x_56:
        /* <DEDUP_REMOVED lines=9> */
.L_x_59:
[----:B------:R-:W-:Y:S05]  /*2d40*/  BSYNC B1 ;  /* 0x0000000000017941 */ /* 0x000fea0003800000 */
.L_x_58:
        /* <DEDUP_REMOVED lines=9> */
.L_x_61:
[----:B------:R-:W-:Y:S05]  /*2de0*/  BSYNC B1 ;  /* 0x0000000000017941 */ /* 0x000fea0003800000 */
.L_x_60:
        /* <DEDUP_REMOVED lines=10> */
.L_x_63:
[----:B------:R-:W-:Y:S05]  /*2e90*/  BSYNC B1 ;  /* 0x0000000000017941 */ /* 0x000fea0003800000 */
.L_x_62:
        /* <DEDUP_REMOVED lines=10> */
.L_x_65:
[----:B------:R-:W-:Y:S05]  /*2f40*/  BSYNC B1 ;  /* 0x0000000000017941 */ /* 0x000fea0003800000 */
.L_x_64:
        /* <DEDUP_REMOVED lines=9> */
.L_x_67:
[----:B------:R-:W-:Y:S05]  /*2fe0*/  BSYNC B1 ;  /* 0x0000000000017941 */ /* 0x000fea0003800000 */
.L_x_66:
        /* <DEDUP_REMOVED lines=9> */
.L_x_69:
[----:B------:R-:W-:Y:S05]  /*3080*/  BSYNC B1 ;  /* 0x0000000000017941 */ /* 0x000fea0003800000 */
.L_x_68:
        /* <DEDUP_REMOVED lines=10> */
.L_x_71:
[----:B------:R-:W-:Y:S05]  /*3130*/  BSYNC B1 ;  /* 0x0000000000017941 */ /* 0x000fea0003800000 */
.L_x_70:
        /* <DEDUP_REMOVED lines=10> */
.L_x_73:
[----:B------:R-:W-:Y:S05]  /*31e0*/  BSYNC B1 ;  /* 0x0000000000017941 */ /* 0x000fea0003800000 */
.L_x_72:
        /* <DEDUP_REMOVED lines=9> */
.L_x_75:
[----:B------:R-:W-:Y:S05]  /*3280*/  BSYNC B1 ;  /* 0x0000000000017941 */ /* 0x000fea0003800000 */
.L_x_74:
        /* <DEDUP_REMOVED lines=9> */
.L_x_77:
[----:B------:R-:W-:Y:S05]  /*3320*/  BSYNC B1 ;  /* 0x0000000000017941 */ /* 0x000fea0003800000 */
.L_x_76:
        /* <DEDUP_REMOVED lines=10> */
.L_x_79:
[----:B------:R-:W-:Y:S05]  /*33d0*/  BSYNC B1 ;  /* 0x0000000000017941 */ /* 0x000fea0003800000 */
.L_x_78:
        /* <DEDUP_REMOVED lines=10> */
.L_x_81:
[----:B------:R-:W-:Y:S05]  /*3480*/  BSYNC B1 ;  /* 0x0000000000017941 */ /* 0x000fea0003800000 */
.L_x_80:
        /* <DEDUP_REMOVED lines=9> */
.L_x_83:
[----:B------:R-:W-:Y:S05]  /*3520*/  BSYNC B1 ;  /* 0x0000000000017941 */ /* 0x000fea0003800000 */
.L_x_82:
        /* <DEDUP_REMOVED lines=9> */
.L_x_85:
[----:B------:R-:W-:Y:S05]  /*35c0*/  BSYNC B1 ;  /* 0x0000000000017941 */ /* 0x000fea0003800000 */
.L_x_84:
        /* <DEDUP_REMOVED lines=10> */
.L_x_87:
[----:B------:R-:W-:Y:S05]  /*3670*/  BSYNC B1 ;  /* 0x0000000000017941 */ /* 0x000fea0003800000 */
.L_x_86:
        /* <DEDUP_REMOVED lines=10> */
.L_x_89:
[----:B------:R-:W-:Y:S05]  /*3720*/  BSYNC B1 ;  /* 0x0000000000017941 */ /* 0x000fea0003800000 */
.L_x_88:
        /* <DEDUP_REMOVED lines=9> */
.L_x_91:
[----:B------:R-:W-:Y:S05]  /*37c0*/  BSYNC B1 ;  /* 0x0000000000017941 */ /* 0x000fea0003800000 */
.L_x_90:
        /* <DEDUP_REMOVED lines=9> */
.L_x_93:
[----:B------:R-:W-:Y:S05]  /*3860*/  BSYNC B1 ;  /* 0x0000000000017941 */ /* 0x000fea0003800000 */
.L_x_92:
        /* <DEDUP_REMOVED lines=10> */
.L_x_95:
[----:B------:R-:W-:Y:S05]  /*3910*/  BSYNC B1 ;  /* 0x0000000000017941 */ /* 0x000fea0003800000 */
.L_x_94:
        /* <DEDUP_REMOVED lines=10> */
.L_x_97:
[----:B------:R-:W-:Y:S05]  /*39c0*/  BSYNC B1 ;  /* 0x0000000000017941 */ /* 0x000fea0003800000 */
.L_x_96:
        /* <DEDUP_REMOVED lines=9> */
.L_x_99:
[----:B------:R-:W-:Y:S05]  /*3a60*/  BSYNC B1 ;  /* 0x0000000000017941 */ /* 0x000fea0003800000 */
.L_x_98:
        /* <DEDUP_REMOVED lines=9> */
.L_x_101:
[----:B------:R-:W-:Y:S05]  /*3b00*/  BSYNC B1 ;  /* 0x0000000000017941 */ /* 0x000fea0003800000 */
.L_x_100:
        /* <DEDUP_REMOVED lines=10> */
.L_x_103:
[----:B------:R-:W-:Y:S05]  /*3bb0*/  BSYNC B1 ;  /* 0x0000000000017941 */ /* 0x000fea0003800000 */
.L_x_102:
        /* <DEDUP_REMOVED lines=10> */
.L_x_105:
[----:B------:R-:W-:Y:S05]  /*3c60*/  BSYNC B1 ;  /* 0x0000000000017941 */ /* 0x000fea0003800000 */
.L_x_104:
        /* <DEDUP_REMOVED lines=9> */
.L_x_107:
[----:B------:R-:W-:Y:S05]  /*3d00*/  BSYNC B1 ;  /* 0x0000000000017941 */ /* 0x000fea0003800000 */
.L_x_106:
        /* <DEDUP_REMOVED lines=9> */
.L_x_109:
[----:B------:R-:W-:Y:S05]  /*3da0*/  BSYNC B1 ;  /* 0x0000000000017941 */ /* 0x000fea0003800000 */
.L_x_108:
        /* <DEDUP_REMOVED lines=10> */
.L_x_111:
[----:B------:R-:W-:Y:S05]  /*3e50*/  BSYNC B1 ;  /* 0x0000000000017941 */ /* 0x000fea0003800000 */
.L_x_110:
        /* <DEDUP_REMOVED lines=10> */
.L_x_113:
[----:B------:R-:W-:Y:S05]  /*3f00*/  BSYNC B1 ;  /* 0x0000000000017941 */ /* 0x000fea0003800000 */
.L_x_112:
        /* <DEDUP_REMOVED lines=9> */
.L_x_115:
[----:B------:R-:W-:Y:S05]  /*3fa0*/  BSYNC B1 ;  /* 0x0000000000017941 */ /* 0x000fea0003800000 */
.L_x_114:
        /* <DEDUP_REMOVED lines=9> */
.L_x_117:
[----:B------:R-:W-:Y:S05]  /*4040*/  BSYNC B1 ;  /* 0x0000000000017941 */ /* 0x000fea0003800000 */
.L_x_116:
        /* <DEDUP_REMOVED lines=10> */
.L_x_119:
[----:B------:R-:W-:Y:S05]  /*40f0*/  BSYNC B1 ;  /* 0x0000000000017941 */ /* 0x000fea0003800000 */
.L_x_118:
        /* <DEDUP_REMOVED lines=10> */
.L_x_121:
[----:B------:R-:W-:Y:S05]  /*41a0*/  BSYNC B1 ;  /* 0x0000000000017941 */ /* 0x000fea0003800000 */
.L_x_120:
        /* <DEDUP_REMOVED lines=9> */
.L_x_123:
[----:B------:R-:W-:Y:S05]  /*4240*/  BSYNC B1 ;  /* 0x0000000000017941 */ /* 0x000fea0003800000 */
.L_x_122:
        /* <DEDUP_REMOVED lines=9> */
.L_x_125:
[----:B------:R-:W-:Y:S05]  /*42e0*/  BSYNC B1 ;  /* 0x0000000000017941 */ /* 0x000fea0003800000 */
.L_x_124:
        /* <DEDUP_REMOVED lines=10> */
.L_x_127:
[----:B------:R-:W-:Y:S05]  /*4390*/  BSYNC B1 ;  /* 0x0000000000017941 */ /* 0x000fea0003800000 */
.L_x_126:
        /* <DEDUP_REMOVED lines=10> */
.L_x_129:
[----:B------:R-:W-:Y:S05]  /*4440*/  BSYNC B1 ;  /* 0x0000000000017941 */ /* 0x000fea0003800000 */
.L_x_128:
        /* <DEDUP_REMOVED lines=9> */
.L_x_131:
[----:B------:R-:W-:Y:S05]  /*44e0*/  BSYNC B1 ;  /* 0x0000000000017941 */ /* 0x000fea0003800000 */
.L_x_130:
        /* <DEDUP_REMOVED lines=9> */
.L_x_133:
[----:B------:R-:W-:Y:S05]  /*4580*/  BSYNC B1 ;  /* 0x0000000000017941 */ /* 0x000fea0003800000 */
.L_x_132:
        /* <DEDUP_REMOVED lines=10> */
.L_x_135:
[----:B------:R-:W-:Y:S05]  /*4630*/  BSYNC B1 ;  /* 0x0000000000017941 */ /* 0x000fea0003800000 */
.L_x_134:
        /* <DEDUP_REMOVED lines=10> */
.L_x_137:
[----:B------:R-:W-:Y:S05]  /*46e0*/  BSYNC B1 ;  /* 0x0000000000017941 */ /* 0x000fea0003800000 */
.L_x_136:
        /* <DEDUP_REMOVED lines=9> */
.L_x_139:
[----:B------:R-:W-:Y:S05]  /*4780*/  BSYNC B1 ;  /* 0x0000000000017941 */ /* 0x000fea0003800000 */
.L_x_138:
        /* <DEDUP_REMOVED lines=9> */
.L_x_141:
[----:B------:R-:W-:Y:S05]  /*4820*/  BSYNC B1 ;  /* 0x0000000000017941 */ /* 0x000fea0003800000 */
.L_x_140:
        /* <DEDUP_REMOVED lines=10> */
.L_x_143:
[----:B------:R-:W-:Y:S05]  /*48d0*/  BSYNC B1 ;  /* 0x0000000000017941 */ /* 0x000fea0003800000 */
.L_x_142:
        /* <DEDUP_REMOVED lines=10> */
.L_x_145:
[----:B------:R-:W-:Y:S05]  /*4980*/  BSYNC B1 ;  /* 0x0000000000017941 */ /* 0x000fea0003800000 */
.L_x_144:
        /* <DEDUP_REMOVED lines=9> */
.L_x_147:
[----:B------:R-:W-:Y:S05]  /*4a20*/  BSYNC B1 ;  /* 0x0000000000017941 */ /* 0x000fea0003800000 */
.L_x_146:
        /* <DEDUP_REMOVED lines=9> */
.L_x_149:
[----:B------:R-:W-:Y:S05]  /*4ac0*/  BSYNC B1 ;  /* 0x0000000000017941 */ /* 0x000fea0003800000 */
.L_x_148:
        /* <DEDUP_REMOVED lines=10> */
.L_x_151:
[----:B------:R-:W-:Y:S05]  /*4b70*/  BSYNC B1 ;  /* 0x0000000000017941 */ /* 0x000fea0003800000 */
.L_x_150:
        /* <DEDUP_REMOVED lines=10> */
.L_x_153:
[----:B------:R-:W-:Y:S05]  /*4c20*/  BSYNC B1 ;  /* 0x0000000000017941 */ /* 0x000fea0003800000 */
.L_x_152:
        /* <DEDUP_REMOVED lines=9> */
.L_x_155:
[----:B------:R-:W-:Y:S05]  /*4cc0*/  BSYNC B1 ;  /* 0x0000000000017941 */ /* 0x000fea0003800000 */
.L_x_154:
        /* <DEDUP_REMOVED lines=9> */
.L_x_157:
[----:B------:R-:W-:Y:S05]  /*4d60*/  BSYNC B1 ;  /* 0x0000000000017941 */ /* 0x000fea0003800000 */
.L_x_156:
        /* <DEDUP_REMOVED lines=10> */
.L_x_159:
[----:B------:R-:W-:Y:S05]  /*4e10*/  BSYNC B1 ;  /* 0x0000000000017941 */ /* 0x000fea0003800000 */
.L_x_158:
        /* <DEDUP_REMOVED lines=10> */
.L_x_161:
[----:B------:R-:W-:Y:S05]  /*4ec0*/  BSYNC B1 ;  /* 0x0000000000017941 */ /* 0x000fea0003800000 */
.L_x_160:
        /* <DEDUP_REMOVED lines=9> */
.L_x_163:
[----:B------:R-:W-:Y:S05]  /*4f60*/  BSYNC B1 ;  /* 0x0000000000017941 */ /* 0x000fea0003800000 */
.L_x_162:
        /* <DEDUP_REMOVED lines=9> */
.L_x_165:
[----:B------:R-:W-:Y:S05]  /*5000*/  BSYNC B1 ;  /* 0x0000000000017941 */ /* 0x000fea0003800000 */
.L_x_164:
        /* <DEDUP_REMOVED lines=10> */
.L_x_167:
[----:B------:R-:W-:Y:S05]  /*50b0*/  BSYNC B1 ;  /* 0x0000000000017941 */ /* 0x000fea0003800000 */
.L_x_166:
        /* <DEDUP_REMOVED lines=10> */
.L_x_169:
[----:B------:R-:W-:Y:S05]  /*5160*/  BSYNC B1 ;  /* 0x0000000000017941 */ /* 0x000fea0003800000 */
.L_x_168:
        /* <DEDUP_REMOVED lines=9> */
.L_x_171:
[----:B------:R-:W-:Y:S05]  /*5200*/  BSYNC B1 ;  /* 0x0000000000017941 */ /* 0x000fea0003800000 */
.L_x_170:
        /* <DEDUP_REMOVED lines=9> */
.L_x_173:
[----:B------:R-:W-:Y:S05]  /*52a0*/  BSYNC B1 ;  /* 0x0000000000017941 */ /* 0x000fea0003800000 */
.L_x_172:
        /* <DEDUP_REMOVED lines=10> */
.L_x_175:
[----:B------:R-:W-:Y:S05]  /*5350*/  BSYNC B1 ;  /* 0x0000000000017941 */ /* 0x000fea0003800000 */
.L_x_174:
        /* <DEDUP_REMOVED lines=10> */
.L_x_177:
[----:B------:R-:W-:Y:S05]  /*5400*/  BSYNC B1 ;  /* 0x0000000000017941 */ /* 0x000fea0003800000 */
.L_x_176:
        /* <DEDUP_REMOVED lines=9> */
.L_x_179:
[----:B------:R-:W-:Y:S05]  /*54a0*/  BSYNC B1 ;  /* 0x0000000000017941 */ /* 0x000fea0003800000 */
.L_x_178:
        /* <DEDUP_REMOVED lines=9> */
.L_x_181:
[----:B------:R-:W-:Y:S05]  /*5540*/  BSYNC B1 ;  /* 0x0000000000017941 */ /* 0x000fea0003800000 */
.L_x_180:
        /* <DEDUP_REMOVED lines=10> */
.L_x_183:
[----:B------:R-:W-:Y:S05]  /*55f0*/  BSYNC B1 ;  /* 0x0000000000017941 */ /* 0x000fea0003800000 */
.L_x_182:
        /* <DEDUP_REMOVED lines=10> */
.L_x_185:
[----:B------:R-:W-:Y:S05]  /*56a0*/  BSYNC B1 ;  /* 0x0000000000017941 */ /* 0x000fea0003800000 */
.L_x_184:
        /* <DEDUP_REMOVED lines=9> */
.L_x_187:
[----:B------:R-:W-:Y:S05]  /*5740*/  BSYNC B1 ;  /* 0x0000000000017941 */ /* 0x000fea0003800000 */
.L_x_186:
        /* <DEDUP_REMOVED lines=9> */
.L_x_189:
[----:B------:R-:W-:Y:S05]  /*57e0*/  BSYNC B1 ;  /* 0x0000000000017941 */ /* 0x000fea0003800000 */
.L_x_188:
        /* <DEDUP_REMOVED lines=10> */
.L_x_191:
[----:B------:R-:W-:Y:S05]  /*5890*/  BSYNC B1 ;  /* 0x0000000000017941 */ /* 0x000fea0003800000 */
.L_x_190:
        /* <DEDUP_REMOVED lines=10> */
.L_x_193:
[----:B------:R-:W-:Y:S05]  /*5940*/  BSYNC B1 ;  /* 0x0000000000017941 */ /* 0x000fea0003800000 */
.L_x_192:
        /* <DEDUP_REMOVED lines=9> */
.L_x_195:
[----:B------:R-:W-:Y:S05]  /*59e0*/  BSYNC B1 ;  /* 0x0000000000017941 */ /* 0x000fea0003800000 */
.L_x_194:
        /* <DEDUP_REMOVED lines=9> */
.L_x_197:
[----:B------:R-:W-:Y:S05]  /*5a80*/  BSYNC B1 ;  /* 0x0000000000017941 */ /* 0x000fea0003800000 */
.L_x_196:
        /* <DEDUP_REMOVED lines=10> */
.L_x_199:
[----:B------:R-:W-:Y:S05]  /*5b30*/  BSYNC B1 ;  /* 0x0000000000017941 */ /* 0x000fea0003800000 */
.L_x_198:
        /* <DEDUP_REMOVED lines=10> */
.L_x_201:
[----:B------:R-:W-:Y:S05]  /*5be0*/  BSYNC B1 ;  /* 0x0000000000017941 */ /* 0x000fea0003800000 */
.L_x_200:
        /* <DEDUP_REMOVED lines=9> */
.L_x_203:
[----:B------:R-:W-:Y:S05]  /*5c80*/  BSYNC B1 ;  /* 0x0000000000017941 */ /* 0x000fea0003800000 */
.L_x_202:
        /* <DEDUP_REMOVED lines=9> */
.L_x_205:
[----:B------:R-:W-:Y:S05]  /*5d20*/  BSYNC B1 ;  /* 0x0000000000017941 */ /* 0x000fea0003800000 */
.L_x_204:
        /* <DEDUP_REMOVED lines=10> */
.L_x_207:
[----:B------:R-:W-:Y:S05]  /*5dd0*/  BSYNC B1 ;  /* 0x0000000000017941 */ /* 0x000fea0003800000 */
.L_x_206:
        /* <DEDUP_REMOVED lines=10> */
.L_x_209:
[----:B------:R-:W-:Y:S05]  /*5e80*/  BSYNC B1 ;  /* 0x0000000000017941 */ /* 0x000fea0003800000 */
.L_x_208:
        /* <DEDUP_REMOVED lines=9> */
.L_x_211:
[----:B------:R-:W-:Y:S05]  /*5f20*/  BSYNC B1 ;  /* 0x0000000000017941 */ /* 0x000fea0003800000 */
.L_x_210:
        /* <DEDUP_REMOVED lines=9> */
.L_x_213:
[----:B------:R-:W-:Y:S05]  /*5fc0*/  BSYNC B1 ;  /* 0x0000000000017941 */ /* 0x000fea0003800000 */
.L_x_212:
        /* <DEDUP_REMOVED lines=10> */
.L_x_215:
[----:B------:R-:W-:Y:S05]  /*6070*/  BSYNC B1 ;  /* 0x0000000000017941 */ /* 0x000fea0003800000 */
.L_x_214:
        /* <DEDUP_REMOVED lines=10> */
.L_x_217:
[----:B------:R-:W-:Y:S05]  /*6120*/  BSYNC B1 ;  /* 0x0000000000017941 */ /* 0x000fea0003800000 */
.L_x_216:
        /* <DEDUP_REMOVED lines=9> */
.L_x_219:
[----:B------:R-:W-:Y:S05]  /*61c0*/  BSYNC B1 ;  /* 0x0000000000017941 */ /* 0x000fea0003800000 */
.L_x_218:
        /* <DEDUP_REMOVED lines=9> */
.L_x_221:
[----:B------:R-:W-:Y:S05]  /*6260*/  BSYNC B1 ;  /* 0x0000000000017941 */ /* 0x000fea0003800000 */
.L_x_220:
        /* <DEDUP_REMOVED lines=10> */
.L_x_223:
[----:B------:R-:W-:Y:S05]  /*6310*/  BSYNC B1 ;  /* 0x0000000000017941 */ /* 0x000fea0003800000 */
.L_x_222:
        /* <DEDUP_REMOVED lines=10> */
.L_x_225:
[----:B------:R-:W-:Y:S05]  /*63c0*/  BSYNC B1 ;  /* 0x0000000000017941 */ /* 0x000fea0003800000 */
.L_x_224:
        /* <DEDUP_REMOVED lines=9> */
.L_x_227:
[----:B------:R-:W-:Y:S05]  /*6460*/  BSYNC B1 ;  /* 0x0000000000017941 */ /* 0x000fea0003800000 */
.L_x_226:
        /* <DEDUP_REMOVED lines=9> */
.L_x_229:
[----:B------:R-:W-:Y:S05]  /*6500*/  BSYNC B1 ;  /* 0x0000000000017941 */ /* 0x000fea0003800000 */
.L_x_228:
        /* <DEDUP_REMOVED lines=10> */
.L_x_231:
[----:B------:R-:W-:Y:S05]  /*65b0*/  BSYNC B1 ;  /* 0x0000000000017941 */ /* 0x000fea0003800000 */
.L_x_230:
        /* <DEDUP_REMOVED lines=10> */
.L_x_233:
[----:B------:R-:W-:Y:S05]  /*6660*/  BSYNC B1 ;  /* 0x0000000000017941 */ /* 0x000fea0003800000 */
.L_x_232:
        /* <DEDUP_REMOVED lines=9> */
.L_x_235:
[----:B------:R-:W-:Y:S05]  /*6700*/  BSYNC B1 ;  /* 0x0000000000017941 */ /* 0x000fea0003800000 */
.L_x_234:
        /* <DEDUP_REMOVED lines=9> */
.L_x_237:
[----:B------:R-:W-:Y:S05]  /*67a0*/  BSYNC B1 ;  /* 0x0000000000017941 */ /* 0x000fea0003800000 */
.L_x_236:
        /* <DEDUP_REMOVED lines=10> */
.L_x_239:
[----:B------:R-:W-:Y:S05]  /*6850*/  BSYNC B1 ;  /* 0x0000000000017941 */ /* 0x000fea0003800000 */
.L_x_238:
        /* <DEDUP_REMOVED lines=10> */
.L_x_241:
[----:B------:R-:W-:Y:S05]  /*6900*/  BSYNC B1 ;  /* 0x0000000000017941 */ /* 0x000fea0003800000 */
.L_x_240:
        /* <DEDUP_REMOVED lines=9> */
.L_x_243:
[----:B------:R-:W-:Y:S05]  /*69a0*/  BSYNC B1 ;  /* 0x0000000000017941 */ /* 0x000fea0003800000 */
.L_x_242:
        /* <DEDUP_REMOVED lines=9> */
.L_x_245:
[----:B------:R-:W-:Y:S05]  /*6a40*/  BSYNC B1 ;  /* 0x0000000000017941 */ /* 0x000fea0003800000 */
.L_x_244:
        /* <DEDUP_REMOVED lines=10> */
.L_x_247:
[----:B------:R-:W-:Y:S05]  /*6af0*/  BSYNC B1 ;  /* 0x0000000000017941 */ /* 0x000fea0003800000 */
.L_x_246:
        /* <DEDUP_REMOVED lines=10> */
.L_x_249:
[----:B------:R-:W-:Y:S05]  /*6ba0*/  BSYNC B1 ;  /* 0x0000000000017941 */ /* 0x000fea0003800000 */
.L_x_248:
        /* <DEDUP_REMOVED lines=9> */
.L_x_251:
[----:B------:R-:W-:Y:S05]  /*6c40*/  BSYNC B1 ;  /* 0x0000000000017941 */ /* 0x000fea0003800000 */
.L_x_250:
        /* <DEDUP_REMOVED lines=9> */
.L_x_253:
[----:B------:R-:W-:Y:S05]  /*6ce0*/  BSYNC B1 ;  /* 0x0000000000017941 */ /* 0x000fea0003800000 */
.L_x_252:
        /* <DEDUP_REMOVED lines=10> */
.L_x_255:
[----:B------:R-:W-:Y:S05]  /*6d90*/  BSYNC B1 ;  /* 0x0000000000017941 */ /* 0x000fea0003800000 */
.L_x_254:
        /* <DEDUP_REMOVED lines=10> */
.L_x_257:
[----:B------:R-:W-:Y:S05]  /*6e40*/  BSYNC B1 ;  /* 0x0000000000017941 */ /* 0x000fea0003800000 */
.L_x_256:
        /* <DEDUP_REMOVED lines=9> */
.L_x_259:
[----:B------:R-:W-:Y:S05]  /*6ee0*/  BSYNC B1 ;  /* 0x0000000000017941 */ /* 0x000fea0003800000 */
.L_x_258:
        /* <DEDUP_REMOVED lines=9> */
.L_x_261:
[----:B------:R-:W-:Y:S05]  /*6f80*/  BSYNC B1 ;  /* 0x0000000000017941 */ /* 0x000fea0003800000 */
.L_x_260:
        /* <DEDUP_REMOVED lines=10> */
.L_x_263:
[----:B------:R-:W-:Y:S05]  /*7030*/  BSYNC B1 ;  /* 0x0000000000017941 */ /* 0x000fea0003800000 */
.L_x_262:
        /* <DEDUP_REMOVED lines=10> */
.L_x_265:
[----:B------:R-:W-:Y:S05]  /*70e0*/  BSYNC B1 ;  /* 0x0000000000017941 */ /* 0x000fea0003800000 */
.L_x_264:
        /* <DEDUP_REMOVED lines=9> */
.L_x_267:
[----:B------:R-:W-:Y:S05]  /*7180*/  BSYNC B1 ;  /* 0x0000000000017941 */ /* 0x000fea0003800000 */
.L_x_266:
        /* <DEDUP_REMOVED lines=9> */
.L_x_269:
[----:B------:R-:W-:Y:S05]  /*7220*/  BSYNC B1 ;  /* 0x0000000000017941 */ /* 0x000fea0003800000 */
.L_x_268:
        /* <DEDUP_REMOVED lines=10> */
.L_x_271:
[----:B------:R-:W-:Y:S05]  /*72d0*/  BSYNC B1 ;  /* 0x0000000000017941 */ /* 0x000fea0003800000 */
.L_x_270:
        /* <DEDUP_REMOVED lines=10> */
.L_x_273:
[----:B------:R-:W-:Y:S05]  /*7380*/  BSYNC B1 ;  /* 0x0000000000017941 */ /* 0x000fea0003800000 */
.L_x_272:
        /* <DEDUP_REMOVED lines=9> */
.L_x_275:
[----:B------:R-:W-:Y:S05]  /*7420*/  BSYNC B1 ;  /* 0x0000000000017941 */ /* 0x000fea0003800000 */
.L_x_274:
        /* <DEDUP_REMOVED lines=9> */
.L_x_277:
[----:B------:R-:W-:Y:S05]  /*74c0*/  BSYNC B1 ;  /* 0x0000000000017941 */ /* 0x000fea0003800000 */
.L_x_276:
        /* <DEDUP_REMOVED lines=10> */
.L_x_279:
[----:B------:R-:W-:Y:S05]  /*7570*/  BSYNC B1 ;  /* 0x0000000000017941 */ /* 0x000fea0003800000 */
.L_x_278:
        /* <DEDUP_REMOVED lines=10> */
.L_x_281:
[----:B------:R-:W-:Y:S05]  /*7620*/  BSYNC B1 ;  /* 0x0000000000017941 */ /* 0x000fea0003800000 */
.L_x_280:
[----:B01--45:R-:W-:Y:S01]  /*7630*/  IMAD.U32 R7, R22, 0x10000, RZ ;  /* 0x0001000016077824 */ /* 0x033fe200078e00ff */
        /* <DEDUP_REMOVED lines=8> */
.L_x_283:
[----:B------:R-:W-:Y:S05]  /*76c0*/  BSYNC B1 ;  /* 0x0000000000017941 */ /* 0x000fea0003800000 */
.L_x_282:
[----:B0----5:R-:W-:Y:S01]  /*76d0*/  IMAD.U32 R5, R22, 0x10000, RZ ;  /* 0x0001000016057824 */ /* 0x021fe200078e00ff */
[----:B------:R-:W-:Y:S01]  /*76e0*/  ISETP.GT.AND P0, PT, R3, 0x8, P0 ;  /* 0x000000080300780c */ /* 0x000fe20000704270 */
[----:B------:R-:W-:Y:S01]  /*76f0*/  @P1 IMAD.MOV.U32 R4, RZ, RZ, R10 ;  /* 0x000000ffff041224 */ /* 0x000fe200078e000a */
[----:B------:R-:W-:Y:S01]  /*7700*/  BSSY B1, `(.L_x_284) ;  /* 0x0000009000017945 */ /* 0x000fe20003800000 */
[----:B------:R-:W-:-:S04]  /*7710*/  FMUL R5, R5, R152 ;  /* 0x0000009805057220 */ /* 0x000fc80000400000 */
[----:B------:R-:W-:-:S05]  /*7720*/  FFMA R5, R150, R153, R5 ;  /* 0x0000009996057223 */ /* 0x000fca0000000005 */
[----:B------:R-:W-:-:S04]  /*7730*/  F2FP.BF16.F32.PACK_AB R5, RZ, R5 ;  /* 0x00000005ff05723e */ /* 0x000fc800000010ff */
[----:B------:R-:W-:Y:S01]  /*7740*/  PRMT R2, R5, 0x7610, R2 ;  /* 0x0000761005027816 */ /* 0x000fe20000000002 */
[----:B------:R-:W-:-:S05]  /*7750*/  @P1 IMAD.MOV.U32 R5, RZ, RZ, R11 ;  /* 0x000000ffff051224 */ /* 0x000fca00078e000b */
[----:B------:R0:W-:Y:S01]  /*7760*/  @P1 STG.E.U16 desc[UR38][R4.64+0x1f0], R2 ;  /* 0x0001f00204001986 */ /* 0x0001e2000c101526 */
[----:B------:R-:W-:Y:S05]  /*7770*/  @!P0 BRA `(.L_x_285) ;  /* 0x0000000000048947 */ /* 0x000fea0003800000 */
[----:B------:R4:W5:Y:S02]  /*7780*/  LDG.E.LTC128B.U16 R22, desc[UR38][R8.64+0x1f2] ;  /* 0x0001f22608167981 */ /* 0x000964000c1e1520 */
.L_x_285:
[----:B------:R-:W-:Y:S05]  /*7790*/  BSYNC B1 ;  /* 0x0000000000017941 */ /* 0x000fea0003800000 */
.L_x_284:
[----:B------:R-:W-:Y:S05]  /*77a0*/  @!P0 BRA `(.L_x_286) ;  /* 0x0000002400488947 */ /* 0x000fea0003800000 */
[----:B-----5:R-:W-:-:S04]  /*77b0*/  IMAD.U32 R3, R22, 0x10000, RZ ;  /* 0x0001000016037824 */ /* 0x020fc800078e00ff */
[----:B------:R-:W-:-:S04]  /*77c0*/  FMUL R0, R3, R152 ;  /* 0x0000009803007220 */ /* 0x000fc80000400000 */
[----:B------:R-:W-:-:S05]  /*77d0*/  FFMA R0, R151, R153, R0 ;  /* 0x0000009997007223 */ /* 0x000fca0000000000 */
[----:B------:R-:W-:-:S05]  /*77e0*/  F2FP.BF16.F32.PACK_AB R0, RZ, R0 ;  /* 0x00000000ff00723e */ /* 0x000fca00000010ff */
[----:B------:R0:W-:Y:S01]  /*77f0*/  STG.E.U16 desc[UR38][R10.64+0x1f2], R0 ;  /* 0x0001f2000a007986 */ /* 0x0001e2000c101526 */
[----:B------:R-:W-:Y:S05]  /*7800*/  BRA `(.L_x_286) ;  /* 0x0000002400307947 */ /* 0x000fea0003800000 */
.L_x_33:
[----:B------:R-:W-:Y:S01]  /*7810*/  ISETP.GT.AND P0, PT, R0, 0x1, PT ;  /* 0x000000010000780c */ /* 0x000fe20003f04270 */
[----:B------:R-:W-:Y:S01]  /*7820*/  ULDC.64 UR4, c[0x0][0x5c0] ;  /* 0x0001700000047ab9 */ /* 0x000fe20000000a00 */
[-C--:B------:R-:W-:Y:S01]  /*7830*/  FMUL R24, R24, R153.reuse ;  /* 0x0000009918187220 */ /* 0x080fe20000400000 */
[-C--:B------:R-:W-:Y:S01]  /*7840*/  FMUL R25, R25, R153.reuse ;  /* 0x0000009919197220 */ /* 0x080fe20000400000 */
[----:B------:R-:W-:Y:S01]  /*7850*/  ISETP.GT.AND P3, PT, R3, RZ, P0 ;  /* 0x000000ff0300720c */ /* 0x000fe20000764270 */
[-C--:B------:R-:W-:Y:S01]  /*7860*/  FMUL R26, R26, R153.reuse ;  /* 0x000000991a1a7220 */ /* 0x080fe20000400000 */
[----:B------:R-:W-:Y:S01]  /*7870*/  LEA R4, P4, R6, UR4, 0x1 ;  /* 0x0000000406047c11 */ /* 0x000fe2000f8808ff */
[-C--:B------:R-:W-:Y:S01]  /*7880*/  FMUL R27, R27, R153.reuse ;  /* 0x000000991b1b7220 */ /* 0x080fe20000400000 */
[----:B------:R-:W-:Y:S01]  /*7890*/  F2FP.BF16.F32.PACK_AB R24, RZ, R24 ;  /* 0x00000018ff18723e */ /* 0x000fe200000010ff */
[-C--:B------:R-:W-:Y:S01]  /*78a0*/  FMUL R28, R28, R153.reuse ;  /* 0x000000991c1c7220 */ /* 0x080fe20000400000 */
[----:B------:R-:W-:Y:S01]  /*78b0*/  LEA.HI.X R5, R6, UR5, R179, 0x1, P4 ;  /* 0x0000000506057c11 */ /* 0x000fe2000a0f0cb3 */
[----:B------:R-:W-:Y:S01]  /*78c0*/  FMUL R29, R29, R153 ;  /* 0x000000991d1d7220 */ /* 0x000fe20000400000 */
[----:B------:R-:W-:Y:S01]  /*78d0*/  F2FP.BF16.F32.PACK_AB R25, RZ, R25 ;  /* 0x00000019ff19723e */ /* 0x000fe200000010ff */
[-C--:B------:R-:W-:Y:S01]  /*78e0*/  FMUL R30, R30, R153.reuse ;  /* 0x000000991e1e7220 */ /* 0x080fe20000400000 */
[----:B------:R-:W-:Y:S01]  /*78f0*/  SHF.L.U64.HI R11, R10, 0x4, R11 ;  /* 0x000000040a0b7819 */ /* 0x000fe2000001020b */
[----:B------:R-:W-:Y:S01]  /*7900*/  @P1 STG.E.U16 desc[UR38][R4.64], R24 ;  /* 0x0000001804001986 */ /* 0x000fe2000c101526 */
[----:B------:R-:W-:Y:S01]  /*7910*/  ISETP.GT.AND P1, PT, R0, 0x8, PT ;  /* 0x000000080000780c */ /* 0x000fe20003f24270 */
[-C--:B------:R-:W-:Y:S01]  /*7920*/  FMUL R31, R31, R153.reuse ;  /* 0x000000991f1f7220 */ /* 0x080fe20000400000 */
[C---:B------:R-:W-:Y:S01]  /*7930*/  ISETP.GT.AND P4, PT, R3.reuse, 0x8, P0 ;  /* 0x000000080300780c */ /* 0x040fe20000784270 */
[----:B------:R-:W-:Y:S01]  /*7940*/  @P3 STG.E.U16 desc[UR38][R4.64+0x2], R25 ;  /* 0x0000021904003986 */ /* 0x000fe2000c101526 */
[----:B------:R-:W-:Y:S01]  /*7950*/  LEA R6, P3, R10, R4, 0x4 ;  /* 0x000000040a067211 */ /* 0x000fe200078620ff */
[-C--:B------:R-:W-:Y:S01]  /*7960*/  FMUL R32, R32, R153.reuse ;  /* 0x0000009920207220 */ /* 0x080fe20000400000 */
[----:B------:R-:W-:Y:S01]  /*7970*/  ISETP.GT.AND P2, PT, R3, 0x8, P2 ;  /* 0x000000080300780c */ /* 0x000fe20001744270 */
[-C--:B------:R-:W-:Y:S01]  /*7980*/  FMUL R33, R33, R153.reuse ;  /* 0x0000009921217220 */ /* 0x080fe20000400000 */
[----:B------:R-:W-:Y:S01]  /*7990*/  ISETP.GT.AND P0, PT, R0, 0x9, PT ;  /* 0x000000090000780c */ /* 0x000fe20003f04270 */
[----:B------:R-:W-:Y:S01]  /*79a0*/  IMAD.X R7, R11, 0x1, R5, P3 ;  /* 0x000000010b077824 */ /* 0x000fe200018e0605 */
[C---:B------:R-:W-:Y:S01]  /*79b0*/  ISETP.GT.AND P5, PT, R3.reuse, RZ, P1 ;  /* 0x000000ff0300720c */ /* 0x040fe20000fa4270 */
[-C--:B------:R-:W-:Y:S01]  /*79c0*/  FMUL R34, R34, R153.reuse ;  /* 0x0000009922227220 */ /* 0x080fe20000400000 */
[----:B------:R-:W-:Y:S01]  /*79d0*/  ISETP.GT.AND P3, PT, R3, RZ, P0 ;  /* 0x000000ff0300720c */ /* 0x000fe20000764270 */
[-C--:B------:R-:W-:Y:S01]  /*79e0*/  FMUL R35, R35, R153.reuse ;  /* 0x0000009923237220 */ /* 0x080fe20000400000 */
[----:B------:R-:W-:Y:S01]  /*79f0*/  F2FP.BF16.F32.PACK_AB R26, RZ, R26 ;  /* 0x0000001aff1a723e */ /* 0x000fe200000010ff */
[----:B------:R-:W-:Y:S01]  /*7a00*/  FMUL R36, R36, R153 ;  /* 0x0000009924247220 */ /* 0x000fe20000400000 */
[----:B------:R-:W-:Y:S01]  /*7a10*/  F2FP.BF16.F32.PACK_AB R27, RZ, R27 ;  /* 0x0000001bff1b723e */ /* 0x000fe200000010ff */
[----:B------:R-:W-:Y:S01]  /*7a20*/  FMUL R37, R37, R153 ;  /* 0x0000009925257220 */ /* 0x000fe20000400000 */
[----:B------:R-:W-:Y:S01]  /*7a30*/  F2FP.BF16.F32.PACK_AB R28, RZ, R28 ;  /* 0x0000001cff1c723e */ /* 0x000fe200000010ff */
[----:B------:R-:W-:Y:S01]  /*7a40*/  @P2 STG.E.U16 desc[UR38][R6.64], R26 ;  /* 0x0000001a06002986 */ /* 0x000fe2000c101526 */
[----:B------:R-:W-:Y:S01]  /*7a50*/  F2FP.BF16.F32.PACK_AB R29, RZ, R29 ;  /* 0x0000001dff1d723e */ /* 0x000fe200000010ff */
[-C--:B------:R-:W-:Y:S01]  /*7a60*/  FMUL R38, R38, R153.reuse ;  /* 0x0000009926267220 */ /* 0x080fe20000400000 */
[----:B------:R-:W-:Y:S01]  /*7a70*/  ISETP.GT.AND P2, PT, R3, 0x8, P1 ;  /* 0x000000080300780c */ /* 0x000fe20000f44270 */
[----:B------:R-:W-:Y:S01]  /*7a80*/  @P4 STG.E.U16 desc[UR38][R6.64+0x2], R27 ;  /* 0x0000021b06004986 */ /* 0x000fe2000c101526 */
[----:B------:R-:W-:Y:S01]  /*7a90*/  ISETP.GT.AND P1, PT, R0, 0x10, PT ;  /* 0x000000100000780c */ /* 0x000fe20003f24270 */
[-C--:B------:R-:W-:Y:S01]  /*7aa0*/  FMUL R39, R39, R153.reuse ;  /* 0x0000009927277220 */ /* 0x080fe20000400000 */
[----:B------:R-:W-:Y:S01]  /*7ab0*/  F2FP.BF16.F32.PACK_AB R30, RZ, R30 ;  /* 0x0000001eff1e723e */ /* 0x000fe200000010ff */
[----:B------:R-:W-:Y:S01]  /*7ac0*/  @P5 STG.E.U16 desc[UR38][R4.64+0x10], R28 ;  /* 0x0000101c04005986 */ /* 0x000fe2000c101526 */
[C---:B------:R-:W-:Y:S01]  /*7ad0*/  ISETP.GT.AND P4, PT, R3.reuse, RZ, P1 ;  /* 0x000000ff0300720c */ /* 0x040fe20000f84270 */
[----:B------:R-:W-:Y:S01]  /*7ae0*/  FMUL R40, R40, R153 ;  /* 0x0000009928287220 */ /* 0x000fe20000400000 */
[----:B------:R-:W-:Y:S01]  /*7af0*/  F2FP.BF16.F32.PACK_AB R31, RZ, R31 ;  /* 0x0000001fff1f723e */ /* 0x000fe200000010ff */
[----:B------:R-:W-:Y:S01]  /*7b00*/  @P3 STG.E.U16 desc[UR38][R4.64+0x12], R29 ;  /* 0x0000121d04003986 */ /* 0x000fe2000c101526 */
[----:B------:R-:W-:Y:S01]  /*7b10*/  ISETP.GT.AND P3, PT, R3, 0x8, P0 ;  /* 0x000000080300780c */ /* 0x000fe20000764270 */
[-C--:B------:R-:W-:Y:S01]  /*7b20*/  FMUL R41, R41, R153.reuse ;  /* 0x0000009929297220 */ /* 0x080fe20000400000 */
[----:B------:R-:W-:Y:S01]  /*7b30*/  ISETP.GT.AND P0, PT, R0, 0x11, PT ;  /* 0x000000110000780c */ /* 0x000fe20003f04270 */
[----:B------:R-:W-:Y:S01]  /*7b40*/  @P2 STG.E.U16 desc[UR38][R6.64+0x10], R30 ;  /* 0x0000101e06002986 */ /* 0x000fe2000c101526 */
[----:B------:R-:W-:Y:S01]  /*7b50*/  F2FP.BF16.F32.PACK_AB R32, RZ, R32 ;  /* 0x00000020ff20723e */ /* 0x000fe200000010ff */
[-C--:B------:R-:W-:Y:S01]  /*7b60*/  FMUL R42, R42, R153.reuse ;  /* 0x000000992a2a7220 */ /* 0x080fe20000400000 */
[----:B------:R-:W-:Y:S01]  /*7b70*/  ISETP.GT.AND P5, PT, R3, RZ, P0 ;  /* 0x000000ff0300720c */ /* 0x000fe200007a4270 */
[-C--:B------:R-:W-:Y:S01]  /*7b80*/  FMUL R43, R43, R153.reuse ;  /* 0x000000992b2b7220 */ /* 0x080fe20000400000 */
[----:B------:R-:W-:Y:S01]  /*7b90*/  ISETP.GT.AND P2, PT, R3, 0x8, P1 ;  /* 0x000000080300780c */ /* 0x000fe20000f44270 */
[-C--:B------:R-:W-:Y:S01]  /*7ba0*/  FMUL R44, R44, R153.reuse ;  /* 0x000000992c2c7220 */ /* 0x080fe20000400000 */
[----:B------:R-:W-:Y:S01]  /*7bb0*/  ISETP.GT.AND P1, PT, R0, 0x18, PT ;  /* 0x000000180000780c */ /* 0x000fe20003f24270 */
[----:B------:R-:W-:Y:S01]  /*7bc0*/  FMUL R45, R45, R153 ;  /* 0x000000992d2d7220 */ /* 0x000fe20000400000 */
[----:B------:R-:W-:Y:S01]  /*7bd0*/  F2FP.BF16.F32.PACK_AB R33, RZ, R33 ;  /* 0x00000021ff21723e */ /* 0x000fe200000010ff */
[----:B------:R-:W-:Y:S01]  /*7be0*/  @P3 STG.E.U16 desc[UR38][R6.64+0x12], R31 ;  /* 0x0000121f06003986 */ /* 0x000fe2000c101526 */
[C---:B------:R-:W-:Y:S01]  /*7bf0*/  ISETP.GT.AND P3, PT, R3.reuse, 0x8, P0 ;  /* 0x000000080300780c */ /* 0x040fe20000764270 */
[-C--:B------:R-:W-:Y:S01]  /*7c00*/  FMUL R46, R46, R153.reuse ;  /* 0x000000992e2e7220 */ /* 0x080fe20000400000 */
[----:B------:R-:W-:Y:S01]  /*7c10*/  ISETP.GT.AND P0, PT, R0, 0x19, PT ;  /* 0x000000190000780c */ /* 0x000fe20003f04270 */
[----:B------:R-:W-:Y:S01]  /*7c20*/  @P4 STG.E.U16 desc[UR38][R4.64+0x20], R32 ;  /* 0x0000202004004986 */ /* 0x000fe2000c101526 */
[----:B------:R-:W-:Y:S01]  /*7c30*/  ISETP.GT.AND P4, PT, R3, RZ, P1 ;  /* 0x000000ff0300720c */ /* 0x000fe20000f84270 */
[-C--:B------:R-:W-:Y:S01]  /*7c40*/  FMUL R47, R47, R153.reuse ;  /* 0x000000992f2f7220 */ /* 0x080fe20000400000 */
[----:B------:R-:W-:Y:S01]  /*7c50*/  F2FP.BF16.F32.PACK_AB R34, RZ, R34 ;  /* 0x00000022ff22723e */ /* 0x000fe200000010ff */
[----:B------:R-:W-:Y:S01]  /*7c60*/  @P5 STG.E.U16 desc[UR38][R4.64+0x22], R33 ;  /* 0x0000222104005986 */ /* 0x000fe2000c101526 */
[----:B------:R-:W-:Y:S01]  /*7c70*/  ISETP.GT.AND P5, PT, R3, RZ, P0 ;  /* 0x000000ff0300720c */ /* 0x000fe200007a4270 */
[----:B------:R-:W-:Y:S01]  /*7c80*/  FMUL R48, R48, R153 ;  /* 0x0000009930307220 */ /* 0x000fe20000400000 */
[----:B------:R-:W-:Y:S01]  /*7c90*/  F2FP.BF16.F32.PACK_AB R35, RZ, R35 ;  /* 0x00000023ff23723e */ /* 0x000fe200000010ff */
[----:B------:R-:W-:Y:S01]  /*7ca0*/  @P2 STG.E.U16 desc[UR38][R6.64+0x20], R34 ;  /* 0x0000202206002986 */ /* 0x000fe2000c101526 */
[----:B------:R-:W-:Y:S01]  /*7cb0*/  F2FP.BF16.F32.PACK_AB R36, RZ, R36 ;  /* 0x00000024ff24723e */ /* 0x000fe200000010ff */
[-C--:B------:R-:W-:Y:S01]  /*7cc0*/  FMUL R49, R49, R153.reuse ;  /* 0x0000009931317220 */ /* 0x080fe20000400000 */
[C---:B------:R-:W-:Y:S01]  /*7cd0*/  ISETP.GT.AND P2, PT, R3.reuse, 0x8, P1 ;  /* 0x000000080300780c */ /* 0x040fe20000f44270 */
[----:B------:R-:W-:Y:S01]  /*7ce0*/  @P3 STG.E.U16 desc[UR38][R6.64+0x22], R35 ;  /* 0x0000222306003986 */ /* 0x000fe2000c101526 */
[----:B------:R-:W-:Y:S01]  /*7cf0*/  ISETP.GT.AND P1, PT, R0, 0x20, PT ;  /* 0x000000200000780c */ /* 0x000fe20003f24270 */
[----:B------:R-:W-:Y:S01]  /*7d00*/  FMUL R50, R50, R153 ;  /* 0x0000009932327220 */ /* 0x000fe20000400000 */
[----:B------:R-:W-:Y:S01]  /*7d10*/  F2FP.BF16.F32.PACK_AB R37, RZ, R37 ;  /* 0x00000025ff25723e */ /* 0x000fe200000010ff */
[----:B------:R-:W-:Y:S01]  /*7d20*/  @P4 STG.E.U16 desc[UR38][R4.64+0x30], R36 ;  /* 0x0000302404004986 */ /* 0x000fe2000c101526 */
[----:B------:R-:W-:Y:S01]  /*7d30*/  ISETP.GT.AND P3, PT, R3, 0x8, P0 ;  /* 0x000000080300780c */ /* 0x000fe20000764270 */
[-C--:B------:R-:W-:Y:S01]  /*7d40*/  FMUL R51, R51, R153.reuse ;  /* 0x0000009933337220 */ /* 0x080fe20000400000 */
[----:B------:R-:W-:Y:S01]  /*7d50*/  ISETP.GT.AND P0, PT, R0, 0x21, PT ;  /* 0x000000210000780c */ /* 0x000fe20003f04270 */
[----:B------:R-:W-:Y:S01]  /*7d60*/  @P5 STG.E.U16 desc[UR38][R4.64+0x32], R37 ;  /* 0x0000322504005986 */ /* 0x000fe2000c101526 */
[----:B------:R-:W-:Y:S01]  /*7d70*/  ISETP.GT.AND P4, PT, R3, RZ, P1 ;  /* 0x000000ff0300720c */ /* 0x000fe20000f84270 */
[-C--:B------:R-:W-:Y:S01]  /*7d80*/  FMUL R52, R52, R153.reuse ;  /* 0x0000009934347220 */ /* 0x080fe20000400000 */
[----:B------:R-:W-:Y:S01]  /*7d90*/  F2FP.BF16.F32.PACK_AB R38, RZ, R38 ;  /* 0x00000026ff26723e */ /* 0x000fe200000010ff */
[-C--:B------:R-:W-:Y:S01]  /*7da0*/  FMUL R53, R53, R153.reuse ;  /* 0x0000009935357220 */ /* 0x080fe20000400000 */
        /* <DEDUP_REMOVED lines=325> */
[----:B------:R-:W-:Y:S01]  /*9200*/  FMUL R151, R151, R153 ;  /* 0x0000009997977220 */ /* 0x000fe20000400000 */
[----:B------:R-:W-:Y:S01]  /*9210*/  ISETP.GT.AND P2, PT, R3, 0x8, P1 ;  /* 0x000000080300780c */ /* 0x000fe20000f44270 */
[----:B------:R-:W-:Y:S01]  /*9220*/  @P3 STG.E.U16 desc[UR38][R6.64+0x132], R103 ;  /* 0x0001326706003986 */ /* 0x000fe2000c101526 */
[----:B------:R-:W-:-:S02]  /*9230*/  ISETP.GT.AND P1, PT, R0, 0xa8, PT ;  /* 0x000000a80000780c */ /* 0x000fc40003f24270 */
[----:B------:R-:W-:Y:S01]  /*9240*/  F2FP.BF16.F32.PACK_AB R105, RZ, R105 ;  /* 0x00000069ff69723e */ /* 0x000fe200000010ff */
[----:B------:R-:W-:Y:S01]  /*9250*/  @P4 STG.E.U16 desc[UR38][R4.64+0x140], R104 ;  /* 0x0001406804004986 */ /* 0x000fe2000c101526 */
[C---:B------:R-:W-:Y:S02]  /*9260*/  ISETP.GT.AND P3, PT, R3.reuse, 0x8, P0 ;  /* 0x000000080300780c */ /* 0x040fe40000764270 */
[----:B------:R-:W-:Y:S01]  /*9270*/  ISETP.GT.AND P0, PT, R0, 0xa9, PT ;  /* 0x000000a90000780c */ /* 0x000fe20003f04270 */
[----:B------:R-:W-:Y:S01]  /*9280*/  @P5 STG.E.U16 desc[UR38][R4.64+0x142], R105 ;  /* 0x0001426904005986 */ /* 0x000fe2000c101526 */
[C---:B------:R-:W-:Y:S02]  /*9290*/  ISETP.GT.AND P4, PT, R3.reuse, RZ, P1 ;  /* 0x000000ff0300720c */ /* 0x040fe40000f84270 */
[----:B------:R-:W-:Y:S02]  /*92a0*/  F2FP.BF16.F32.PACK_AB R106, RZ, R106 ;  /* 0x0000006aff6a723e */ /* 0x000fe400000010ff */
[----:B------:R-:W-:-:S02]  /*92b0*/  ISETP.GT.AND P5, PT, R3, RZ, P0 ;  /* 0x000000ff0300720c */ /* 0x000fc400007a4270 */
[----:B------:R-:W-:Y:S01]  /*92c0*/  F2FP.BF16.F32.PACK_AB R107, RZ, R107 ;  /* 0x0000006bff6b723e */ /* 0x000fe200000010ff */
[----:B------:R-:W-:Y:S01]  /*92d0*/  @P2 STG.E.U16 desc[UR38][R6.64+0x140], R106 ;  /* 0x0001406a06002986 */ /* 0x000fe2000c101526 */
[----:B------:R-:W-:Y:S02]  /*92e0*/  F2FP.BF16.F32.PACK_AB R108, RZ, R108 ;  /* 0x0000006cff6c723e */ /* 0x000fe400000010ff */
[C---:B------:R-:W-:Y:S01]  /*92f0*/  ISETP.GT.AND P2, PT, R3.reuse, 0x8, P1 ;  /* 0x000000080300780c */ /* 0x040fe20000f44270 */
[----:B------:R-:W-:Y:S01]  /*9300*/  @P3 STG.E.U16 desc[UR38][R6.64+0x142], R107 ;  /* 0x0001426b06003986 */ /* 0x000fe2000c101526 */
[----:B------:R-:W-:Y:S02]  /*9310*/  ISETP.GT.AND P1, PT, R0, 0xb0, PT ;  /* 0x000000b00000780c */ /* 0x000fe40003f24270 */
[----:B------:R-:W-:Y:S01]  /*9320*/  F2FP.BF16.F32.PACK_AB R109, RZ, R109 ;  /* 0x0000006dff6d723e */ /* 0x000fe200000010ff */
[----:B------:R-:W-:Y:S01]  /*9330*/  @P4 STG.E.U16 desc[UR38][R4.64+0x150], R108 ;  /* 0x0001506c04004986 */ /* 0x000fe2000c101526 */
[----:B------:R-:W-:-:S02]  /*9340*/  ISETP.GT.AND P3, PT, R3, 0x8, P0 ;  /* 0x000000080300780c */ /* 0x000fc40000764270 */
[----:B------:R-:W-:Y:S01]  /*9350*/  ISETP.GT.AND P0, PT, R0, 0xb1, PT ;  /* 0x000000b10000780c */ /* 0x000fe20003f04270 */
[----:B------:R-:W-:Y:S01]  /*9360*/  @P5 STG.E.U16 desc[UR38][R4.64+0x152], R109 ;  /* 0x0001526d04005986 */ /* 0x000fe2000c101526 */
[C---:B------:R-:W-:Y:S02]  /*9370*/  ISETP.GT.AND P4, PT, R3.reuse, RZ, P1 ;  /* 0x000000ff0300720c */ /* 0x040fe40000f84270 */
[----:B------:R-:W-:Y:S02]  /*9380*/  F2FP.BF16.F32.PACK_AB R110, RZ, R110 ;  /* 0x0000006eff6e723e */ /* 0x000fe400000010ff */
[----:B------:R-:W-:Y:S02]  /*9390*/  ISETP.GT.AND P5, PT, R3, RZ, P0 ;  /* 0x000000ff0300720c */ /* 0x000fe400007a4270 */
[----:B------:R-:W-:Y:S01]  /*93a0*/  F2FP.BF16.F32.PACK_AB R111, RZ, R111 ;  /* 0x0000006fff6f723e */ /* 0x000fe200000010ff */
[----:B------:R-:W-:Y:S01]  /*93b0*/  @P2 STG.E.U16 desc[UR38][R6.64+0x150], R110 ;  /* 0x0001506e06002986 */ /* 0x000fe2000c101526 */
[----:B------:R-:W-:-:S02]  /*93c0*/  F2FP.BF16.F32.PACK_AB R112, RZ, R112 ;  /* 0x00000070ff70723e */ /* 0x000fc400000010ff */
[C---:B------:R-:W-:Y:S01]  /*93d0*/  ISETP.GT.AND P2, PT, R3.reuse, 0x8, P1 ;  /* 0x000000080300780c */ /* 0x040fe20000f44270 */
[----:B------:R-:W-:Y:S01]  /*93e0*/  @P3 STG.E.U16 desc[UR38][R6.64+0x152], R111 ;  /* 0x0001526f06003986 */ /* 0x000fe2000c101526 */
[C---:B------:R-:W-:Y:S02]  /*93f0*/  ISETP.GT.AND P1, PT, R0.reuse, 0xb8, PT ;  /* 0x000000b80000780c */ /* 0x040fe40003f24270 */
[----:B------:R-:W-:Y:S01]  /*9400*/  F2FP.BF16.F32.PACK_AB R113, RZ, R113 ;  /* 0x00000071ff71723e */ /* 0x000fe200000010ff */
[----:B------:R-:W-:Y:S01]  /*9410*/  @P4 STG.E.U16 desc[UR38][R4.64+0x160], R112 ;  /* 0x0001607004004986 */ /* 0x000fe2000c101526 */
[C---:B------:R-:W-:Y:S02]  /*9420*/  ISETP.GT.AND P3, PT, R3.reuse, 0x8, P0 ;  /* 0x000000080300780c */ /* 0x040fe40000764270 */
[----:B------:R-:W-:Y:S01]  /*9430*/  ISETP.GT.AND P0, PT, R0, 0xb9, PT ;  /* 0x000000b90000780c */ /* 0x000fe20003f04270 */
[----:B------:R-:W-:Y:S01]  /*9440*/  @P5 STG.E.U16 desc[UR38][R4.64+0x162], R113 ;  /* 0x0001627104005986 */ /* 0x000fe2000c101526 */
[----:B------:R-:W-:-:S02]  /*9450*/  ISETP.GT.AND P4, PT, R3, RZ, P1 ;  /* 0x000000ff0300720c */ /* 0x000fc40000f84270 */
[----:B------:R-:W-:Y:S02]  /*9460*/  F2FP.BF16.F32.PACK_AB R114, RZ, R114 ;  /* 0x00000072ff72723e */ /* 0x000fe400000010ff */
[C---:B------:R-:W-:Y:S02]  /*9470*/  ISETP.GT.AND P5, PT, R3.reuse, RZ, P0 ;  /* 0x000000ff0300720c */ /* 0x040fe400007a4270 */
[----:B------:R-:W-:Y:S01]  /*9480*/  F2FP.BF16.F32.PACK_AB R115, RZ, R115 ;  /* 0x00000073ff73723e */ /* 0x000fe200000010ff */
[----:B------:R-:W-:Y:S01]  /*9490*/  @P2 STG.E.U16 desc[UR38][R6.64+0x160], R114 ;  /* 0x0001607206002986 */ /* 0x000fe2000c101526 */
[----:B------:R-:W-:Y:S02]  /*94a0*/  F2FP.BF16.F32.PACK_AB R116, RZ, R116 ;  /* 0x00000074ff74723e */ /* 0x000fe400000010ff */
        /* <DEDUP_REMOVED lines=65> */
[----:B------:R-:W-:Y:S02]  /*98c0*/  ISETP.GT.AND P5, PT, R3, RZ, P0 ;  /* 0x000000ff0300720c */ /* 0x000fe400007a4270 */
[----:B------:R-:W-:Y:S02]  /*98d0*/  F2FP.BF16.F32.PACK_AB R134, RZ, R134 ;  /* 0x00000086ff86723e */ /* 0x000fe400000010ff */
[----:B------:R-:W-:Y:S02]  /*98e0*/  F2FP.BF16.F32.PACK_AB R135, RZ, R135 ;  /* 0x00000087ff87723e */ /* 0x000fe400000010ff */
[----:B------:R-:W-:Y:S01]  /*98f0*/  F2FP.BF16.F32.PACK_AB R136, RZ, R136 ;  /* 0x00000088ff88723e */ /* 0x000fe200000010ff */
[----:B------:R-:W-:Y:S01]  /*9900*/  @P2 STG.E.U16 desc[UR38][R6.64+0x1b0], R134 ;  /* 0x0001b08606002986 */ /* 0x000fe2000c101526 */
[----:B------:R-:W-:-:S02]  /*9910*/  F2FP.BF16.F32.PACK_AB R137, RZ, R137 ;  /* 0x00000089ff89723e */ /* 0x000fc400000010ff */
[C---:B------:R-:W-:Y:S01]  /*9920*/  ISETP.GT.AND P1, PT, R3.reuse, 0x8, P1 ;  /* 0x000000080300780c */ /* 0x040fe20000f24270 */
[----:B------:R-:W-:Y:S01]  /*9930*/  @P3 STG.E.U16 desc[UR38][R6.64+0x1b2], R135 ;  /* 0x0001b28706003986 */ /* 0x000fe2000c101526 */
[C---:B------:R-:W-:Y:S02]  /*9940*/  ISETP.GT.AND P2, PT, R3.reuse, 0x8, P0 ;  /* 0x000000080300780c */ /* 0x040fe40000744270 */
[C---:B------:R-:W-:Y:S01]  /*9950*/  ISETP.GT.AND P0, PT, R0.reuse, 0xe9, PT ;  /* 0x000000e90000780c */ /* 0x040fe20003f04270 */
[----:B------:R-:W-:Y:S01]  /*9960*/  @P4 STG.E.U16 desc[UR38][R4.64+0x1c0], R136 ;  /* 0x0001c08804004986 */ /* 0x000fe2000c101526 */
[----:B------:R-:W-:Y:S02]  /*9970*/  ISETP.GT.AND P4, PT, R0, 0xe8, PT ;  /* 0x000000e80000780c */ /* 0x000fe40003f84270 */
[----:B------:R-:W-:Y:S01]  /*9980*/  F2FP.BF16.F32.PACK_AB R138, RZ, R138 ;  /* 0x0000008aff8a723e */ /* 0x000fe200000010ff */
[----:B------:R-:W-:Y:S01]  /*9990*/  @P5 STG.E.U16 desc[UR38][R4.64+0x1c2], R137 ;  /* 0x0001c28904005986 */ /* 0x000fe2000c101526 */
[----:B------:R-:W-:-:S02]  /*99a0*/  ISETP.GT.AND P5, PT, R3, RZ, P4 ;  /* 0x000000ff0300720c */ /* 0x000fc400027a4270 */
[----:B------:R-:W-:Y:S01]  /*99b0*/  F2FP.BF16.F32.PACK_AB R139, RZ, R139 ;  /* 0x0000008bff8b723e */ /* 0x000fe200000010ff */
[----:B------:R-:W-:Y:S01]  /*99c0*/  @P1 STG.E.U16 desc[UR38][R6.64+0x1c0], R138 ;  /* 0x0001c08a06001986 */ /* 0x000fe2000c101526 */
[----:B------:R-:W-:Y:S02]  /*99d0*/  F2FP.BF16.F32.PACK_AB R140, RZ, R140 ;  /* 0x0000008cff8c723e */ /* 0x000fe400000010ff */
[C---:B------:R-:W-:Y:S01]  /*99e0*/  ISETP.GT.AND P3, PT, R3.reuse, RZ, P0 ;  /* 0x000000ff0300720c */ /* 0x040fe20000764270 */
[----:B------:R-:W-:Y:S01]  /*99f0*/  @P2 STG.E.U16 desc[UR38][R6.64+0x1c2], R139 ;  /* 0x0001c28b06002986 */ /* 0x000fe2000c101526 */
[C---:B------:R-:W-:Y:S02]  /*9a00*/  ISETP.GT.AND P4, PT, R3.reuse, 0x8, P4 ;  /* 0x000000080300780c */ /* 0x040fe40002784270 */
[----:B------:R-:W-:Y:S02]  /*9a10*/  F2FP.BF16.F32.PACK_AB R141, RZ, R141 ;  /* 0x0000008dff8d723e */ /* 0x000fe400000010ff */
[----:B------:R-:W-:Y:S01]  /*9a20*/  F2FP.BF16.F32.PACK_AB R142, RZ, R142 ;  /* 0x0000008eff8e723e */ /* 0x000fe200000010ff */
[----:B------:R-:W-:Y:S01]  /*9a30*/  @P5 STG.E.U16 desc[UR38][R4.64+0x1d0], R140 ;  /* 0x0001d08c04005986 */ /* 0x000fe2000c101526 */
[----:B------:R-:W-:-:S02]  /*9a40*/  ISETP.GT.AND P5, PT, R3, 0x8, P0 ;  /* 0x000000080300780c */ /* 0x000fc400007a4270 */
[----:B------:R-:W-:Y:S02]  /*9a50*/  F2FP.BF16.F32.PACK_AB R143, RZ, R143 ;  /* 0x0000008fff8f723e */ /* 0x000fe400000010ff */
[C---:B------:R-:W-:Y:S01]  /*9a60*/  ISETP.GT.AND P0, PT, R0.reuse, 0xf1, PT ;  /* 0x000000f10000780c */ /* 0x040fe20003f04270 */
[----:B------:R-:W-:Y:S01]  /*9a70*/  @P3 STG.E.U16 desc[UR38][R4.64+0x1d2], R141 ;  /* 0x0001d28d04003986 */ /* 0x000fe2000c101526 */
[----:B------:R-:W-:Y:S02]  /*9a80*/  ISETP.GT.AND P3, PT, R0, 0xf0, PT ;  /* 0x000000f00000780c */ /* 0x000fe40003f64270 */
[----:B------:R-:W-:Y:S01]  /*9a90*/  F2FP.BF16.F32.PACK_AB R144, RZ, R144 ;  /* 0x00000090ff90723e */ /* 0x000fe200000010ff */
[----:B------:R-:W-:Y:S01]  /*9aa0*/  @P4 STG.E.U16 desc[UR38][R6.64+0x1d0], R142 ;  /* 0x0001d08e06004986 */ /* 0x000fe2000c101526 */
[C---:B------:R-:W-:Y:S02]  /*9ab0*/  ISETP.GT.AND P4, PT, R3.reuse, RZ, P3 ;  /* 0x000000ff0300720c */ /* 0x040fe40001f84270 */
[C---:B------:R-:W-:Y:S01]  /*9ac0*/  ISETP.GT.AND P3, PT, R3.reuse, 0x8, P3 ;  /* 0x000000080300780c */ /* 0x040fe20001f64270 */
[----:B------:R-:W-:Y:S01]  /*9ad0*/  @P5 STG.E.U16 desc[UR38][R6.64+0x1d2], R143 ;  /* 0x0001d28f06005986 */ /* 0x000fe2000c101526 */
[----:B------:R-:W-:-:S02]  /*9ae0*/  ISETP.GT.AND P5, PT, R3, RZ, P0 ;  /* 0x000000ff0300720c */ /* 0x000fc400007a4270 */
[----:B------:R-:W-:Y:S02]  /*9af0*/  F2FP.BF16.F32.PACK_AB R145, RZ, R145 ;  /* 0x00000091ff91723e */ /* 0x000fe400000010ff */
[C---:B------:R-:W-:Y:S02]  /*9b00*/  ISETP.GT.AND P0, PT, R3.reuse, 0x8, P0 ;  /* 0x000000080300780c */ /* 0x040fe40000704270 */
[C---:B------:R-:W-:Y:S02]  /*9b10*/  ISETP.GT.AND P1, PT, R0.reuse, 0xf9, PT ;  /* 0x000000f90000780c */ /* 0x040fe40003f24270 */
[----:B------:R-:W-:Y:S01]  /*9b20*/  ISETP.GT.AND P2, PT, R0, 0xf8, PT ;  /* 0x000000f80000780c */ /* 0x000fe20003f44270 */
[----:B------:R-:W-:Y:S01]  /*9b30*/  @P4 STG.E.U16 desc[UR38][R4.64+0x1e0], R144 ;  /* 0x0001e09004004986 */ /* 0x000fe2000c101526 */
[C---:B------:R-:W-:Y:S01]  /*9b40*/  ISETP.GT.AND P4, PT, R3.reuse, RZ, P1 ;  /* 0x000000ff0300720c */ /* 0x040fe20000f84270 */
[----:B------:R-:W-:Y:S01]  /*9b50*/  @P3 IMAD.MOV.U32 R2, RZ, RZ, R6 ;  /* 0x000000ffff023224 */ /* 0x000fe200078e0006 */
[C---:B------:R-:W-:Y:S01]  /*9b60*/  ISETP.GT.AND P1, PT, R3.reuse, 0x8, P1 ;  /* 0x000000080300780c */ /* 0x040fe20000f24270 */
[----:B------:R-:W-:Y:S01]  /*9b70*/  @P5 STG.E.U16 desc[UR38][R4.64+0x1e2], R145 ;  /* 0x0001e29104005986 */ /* 0x000fe2000c101526 */
[----:B------:R-:W-:-:S02]  /*9b80*/  ISETP.GT.AND P5, PT, R3, RZ, P2 ;  /* 0x000000ff0300720c */ /* 0x000fc400017a4270 */
[----:B------:R-:W-:Y:S01]  /*9b90*/  ISETP.GT.AND P2, PT, R3, 0x8, P2 ;  /* 0x000000080300780c */ /* 0x000fe20001744270 */
[----:B------:R-:W-:Y:S01]  /*9ba0*/  @P3 IMAD.MOV.U32 R3, RZ, RZ, R7 ;  /* 0x000000ffff033224 */ /* 0x000fe200078e0007 */
[----:B------:R-:W-:Y:S02]  /*9bb0*/  F2FP.BF16.F32.PACK_AB R146, RZ, R146 ;  /* 0x00000092ff92723e */ /* 0x000fe400000010ff */
[----:B------:R-:W-:Y:S02]  /*9bc0*/  F2FP.BF16.F32.PACK_AB R147, RZ, R147 ;  /* 0x00000093ff93723e */ /* 0x000fe400000010ff */
[----:B------:R-:W-:Y:S01]  /*9bd0*/  F2FP.BF16.F32.PACK_AB R148, RZ, R148 ;  /* 0x00000094ff94723e */ /* 0x000fe200000010ff */
[----:B------:R0:W-:Y:S01]  /*9be0*/  @P3 STG.E.U16 desc[UR38][R2.64+0x1e0], R146 ;  /* 0x0001e09202003986 */ /* 0x0001e2000c101526 */
[----:B------:R-:W-:Y:S02]  /*9bf0*/  F2FP.BF16.F32.PACK_AB R149, RZ, R149 ;  /* 0x00000095ff95723e */ /* 0x000fe400000010ff */
[----:B------:R-:W-:-:S02]  /*9c00*/  F2FP.BF16.F32.PACK_AB R150, RZ, R150 ;  /* 0x00000096ff96723e */ /* 0x000fc400000010ff */
[----:B------:R-:W-:Y:S01]  /*9c10*/  F2FP.BF16.F32.PACK_AB R151, RZ, R151 ;  /* 0x00000097ff97723e */ /* 0x000fe200000010ff */
[----:B0-----:R-:W-:Y:S02]  /*9c20*/  @P0 IMAD.MOV.U32 R2, RZ, RZ, R6 ;  /* 0x000000ffff020224 */ /* 0x001fe400078e0006 */
[----:B------:R-:W-:-:S05]  /*9c30*/  @P0 IMAD.MOV.U32 R3, RZ, RZ, R7 ;  /* 0x000000ffff030224 */ /* 0x000fca00078e0007 */
[----:B------:R0:W-:Y:S02]  /*9c40*/  @P0 STG.E.U16 desc[UR38][R2.64+0x1e2], R147 ;  /* 0x0001e29302000986 */ /* 0x0001e4000c101526 */
[----:B0-----:R-:W-:Y:S02]  /*9c50*/  @P5 IMAD.MOV.U32 R2, RZ, RZ, R4 ;  /* 0x000000ffff025224 */ /* 0x001fe400078e0004 */
[----:B------:R-:W-:-:S05]  /*9c60*/  @P5 IMAD.MOV.U32 R3, RZ, RZ, R5 ;  /* 0x000000ffff035224 */ /* 0x000fca00078e0005 */
[----:B------:R0:W-:Y:S04]  /*9c70*/  @P5 STG.E.U16 desc[UR38][R2.64+0x1f0], R148 ;  /* 0x0001f09402005986 */ /* 0x0001e8000c101526 */
[----:B------:R1:W-:Y:S01]  /*9c80*/  @P4 STG.E.U16 desc[UR38][R4.64+0x1f2], R149 ;  /* 0x0001f29504004986 */ /* 0x0003e2000c101526 */
[----:B0-----:R-:W-:Y:S02]  /*9c90*/  @P2 IMAD.MOV.U32 R2, RZ, RZ, R6 ;  /* 0x000000ffff022224 */ /* 0x001fe400078e0006 */
[----:B------:R-:W-:-:S05]  /*9ca0*/  @P2 IMAD.MOV.U32 R3, RZ, RZ, R7 ;  /* 0x000000ffff032224 */ /* 0x000fca00078e0007 */
[----:B------:R1:W-:Y:S04]  /*9cb0*/  @P2 STG.E.U16 desc[UR38][R2.64+0x1f0], R150 ;  /* 0x0001f09602002986 */ /* 0x0003e8000c101526 */
[----:B------:R1:W-:Y:S02]  /*9cc0*/  @P1 STG.E.U16 desc[UR38][R6.64+0x1f2], R151 ;  /* 0x0001f29706001986 */ /* 0x0003e4000c101526 */
.L_x_286:
[----:B------:R-:W-:Y:S05]  /*9cd0*/  BSYNC B0 ;  /* 0x0000000000007941 */ /* 0x000fea0003800000 */
.L_x_32:
[----:B01----:R-:W2:Y:S01]  /*9ce0*/  LDL.64 R2, [R1] ;  /* 0x0000000001027983 */ /* 0x003ea20000100a00 */
[----:B------:R-:W-:Y:S01]  /*9cf0*/  ULDC.64 UR4, c[0x0][0x650] ;  /* 0x0001940000047ab9 */ /* 0x000fe20000000a00 */
[----:B------:R0:W-:Y:S01]  /*9d00*/  SYNCS.ARRIVE.TRANS64.A1T0 RZ, [R160+UR45], RZ ;  /* 0x000000ffa0ff79a7 */ /* 0x0001e2000810002d */
[----:B------:R-:W-:Y:S01]  /*9d10*/  PRMT R0, RZ, 0x7610, R0 ;  /* 0x00007610ff007816 */ /* 0x000fe20000000000 */
[----:B------:R-:W-:Y:S02]  /*9d20*/  IMAD.MOV.U32 R19, RZ, RZ, -0x1 ;  /* 0xffffffffff137424 */ /* 0x000fe400078e00ff */
[----:B-----5:R-:W-:Y:S01]  /*9d30*/  IMAD.MOV.U32 R22, RZ, RZ, -0x1 ;  /* 0xffffffffff167424 */ /* 0x020fe200078e00ff */
[----:B--2---:R-:W-:-:S04]  /*9d40*/  LEA R18, P0, R2, R18, 0x1 ;  /* 0x0000001202127211 */ /* 0x004fc800078008ff */
[----:B------:R-:W-:Y:S01]  /*9d50*/  LEA.HI.X R17, R2, R17, R23, 0x1, P0 ;  /* 0x0000001102117211 */ /* 0x000fe200000f0c17 */
[----:B------:R-:W-:Y:S01]  /*9d60*/  IMAD.MOV.U32 R2, RZ, RZ, -0x1 ;  /* 0xffffffffff027424 */ /* 0x000fe200078e00ff */
[----:B------:R-:W-:-:S04]  /*9d70*/  ISETP.GE.U32.AND P0, PT, R18, UR4, PT ;  /* 0x0000000412007c0c */ /* 0x000fc8000bf06070 */
[----:B------:R-:W-:-:S13]  /*9d80*/  ISETP.GE.U32.AND.EX P0, PT, R17, UR5, PT, P0 ;  /* 0x0000000511007c0c */ /* 0x000fda000bf06100 */
[----:B0-----:R-:W-:Y:S05]  /*9d90*/  @P0 BRA `(.L_x_287) ;  /* 0x0000000400700947 */ /* 0x001fea0003800000 */
[----:B------:R-:W0:Y:S01]  /*9da0*/  S2R R10, SR_CTAID.X ;  /* 0x00000000000a7919 */ /* 0x000e220000002500 */
[----:B---34-:R-:W1:Y:S01]  /*9db0*/  LDC.64 R8, c[0x0][0x628] ;  /* 0x00018a00ff087b82 */ /* 0x018e620000000a00 */
[----:B------:R-:W-:Y:S01]  /*9dc0*/  ULDC UR4, c[0x0][0x150] ;  /* 0x0000540000047ab9 */ /* 0x000fe20000000800 */
[----:B------:R-:W-:Y:S01]  /*9dd0*/  IMAD.MOV.U32 R6, RZ, RZ, R18 ;  /* 0x000000ffff067224 */ /* 0x000fe200078e0012 */
[----:B------:R-:W2:Y:S01]  /*9de0*/  S2R R20, SR_CTAID.Y ;  /* 0x0000000000147919 */ /* 0x000ea20000002600 */
[----:B------:R-:W-:-:S04]  /*9df0*/  IMAD.MOV.U32 R7, RZ, RZ, R17 ;  /* 0x000000ffff077224 */ /* 0x000fc800078e0011 */
[----:B------:R-:W3:Y:S08]  /*9e00*/  LDC R15, c[0x0][0x144] ;  /* 0x00005100ff0f7b82 */ /* 0x000ef00000000800 */
[----:B------:R-:W4:Y:S08]  /*9e10*/  LDC R0, c[0x0][0x630] ;  /* 0x00018c00ff007b82 */ /* 0x000f300000000800 */
[----:B------:R-:W2:Y:S01]  /*9e20*/  LDC.64 R12, c[0x0][0x620] ;  /* 0x00018800ff0c7b82 */ /* 0x000ea20000000a00 */
[----:B-1----:R-:W-:-:S04]  /*9e30*/  ISETP.NE.U32.AND P0, PT, R8, RZ, PT ;  /* 0x000000ff0800720c */ /* 0x002fc80003f05070 */
[----:B------:R-:W-:Y:S02]  /*9e40*/  ISETP.NE.AND.EX P0, PT, R9, RZ, PT, P0 ;  /* 0x000000ff0900720c */ /* 0x000fe40003f05300 */
[----:B0-----:R-:W-:-:S05]  /*9e50*/  I2FP.F32.U32 R2, R10 ;  /* 0x0000000a00027245 */ /* 0x001fca0000201000 */
[----:B------:R-:W-:-:S04]  /*9e60*/  FMUL R2, R2, UR4 ;  /* 0x0000000402027c20 */ /* 0x000fc80008400000 */
[----:B------:R0:W1:Y:S02]  /*9e70*/  F2I.U32.TRUNC.NTZ R14, R2 ;  /* 0x00000002000e7305 */ /* 0x000064000020f000 */
[----:B---34-:R-:W-:Y:S05]  /*9e80*/  @!P0 BRA `(.L_x_288) ;  /* 0x0000000000288947 */ /* 0x018fea0003800000 */
[----:B------:R-:W3:Y:S02]  /*9e90*/  LDC R3, c[0x0][0x634] ;  /* 0x00018d00ff037b82 */ /* 0x000ee40000000800 */
[----:B---3--:R-:W-:-:S05]  /*9ea0*/  IADD3 R7, P0, R18, R3, RZ ;  /* 0x0000000312077210 */ /* 0x008fca0007f1e0ff */
[----:B------:R-:W-:-:S04]  /*9eb0*/  IMAD.X R11, RZ, RZ, R17, P0 ;  /* 0x000000ffff0b7224 */ /* 0x000fc800000e0611 */
[----:B0-----:R-:W-:-:S04]  /*9ec0*/  IMAD.WIDE.U32 R2, R11, R8, RZ ;  /* 0x000000080b027225 */ /* 0x001fc800078e00ff */
[----:B------:R-:W-:-:S04]  /*9ed0*/  IMAD.WIDE.U32 R4, P0, R7, R9, R2 ;  /* 0x0000000907047225 */ /* 0x000fc80007800002 */
[----:B------:R-:W-:-:S04]  /*9ee0*/  IMAD.WIDE.U32 R2, R7, R8, RZ ;  /* 0x0000000807027225 */ /* 0x000fc800078e00ff */
[----:B------:R-:W-:Y:S01]  /*9ef0*/  IMAD.X R7, RZ, RZ, RZ, P0 ;  /* 0x000000ffff077224 */ /* 0x000fe200000e06ff */
[----:B------:R-:W-:Y:S01]  /*9f00*/  IADD3 RZ, P0, R3, R4, RZ ;  /* 0x0000000403ff7210 */ /* 0x000fe20007f1e0ff */
[----:B------:R-:W-:-:S04]  /*9f10*/  IMAD.MOV.U32 R6, RZ, RZ, R5 ;  /* 0x000000ffff067224 */ /* 0x000fc800078e0005 */
[----:B------:R-:W-:-:S08]  /*9f20*/  IMAD.WIDE.U32.X R6, R11, R9, R6, P0 ;  /* 0x000000090b067225 */ /* 0x000fd000000e0406 */
.L_x_288:
[----:B------:R-:W3:Y:S01]  /*9f30*/  LDC.64 R26, c[0x0][0x640] ;  /* 0x00019000ff1a7b82 */ /* 0x000ee20000000a00 */
[-C--:B------:R-:W-:Y:S01]  /*9f40*/  SHF.R.U64 R11, R6, R0.reuse, R7 ;  /* 0x00000000060b7219 */ /* 0x080fe20000001207 */
[----:B------:R-:W-:Y:S01]  /*9f50*/  IMAD.MOV.U32 R19, RZ, RZ, R17 ;  /* 0x000000ffff137224 */ /* 0x000fe200078e0011 */
[----:B------:R-:W-:Y:S01]  /*9f60*/  SHF.R.U32.HI R0, RZ, R0, R7 ;  /* 0x00000000ff007219 */ /* 0x000fe20000011607 */
[----:B-1----:R-:W-:Y:S01]  /*9f70*/  IMAD.MOV R14, RZ, RZ, -R14 ;  /* 0x000000ffff0e7224 */ /* 0x002fe200078e0a0e */
[----:B------:R-:W-:Y:S01]  /*9f80*/  IADD3 R5, P0, RZ, -R11, RZ ;  /* 0x8000000bff057210 */ /* 0x000fe20007f1e0ff */
[----:B------:R-:W-:Y:S01]  /*9f90*/  ULDC UR4, c[0x0][0x154] ;  /* 0x0000550000047ab9 */ /* 0x000fe20000000800 */
[----:B------:R-:W-:Y:S01]  /*9fa0*/  IMAD.MOV.U32 R7, RZ, RZ, 0x1 ;  /* 0x00000001ff077424 */ /* 0x000fe200078e00ff */
[----:B------:R-:W1:Y:S01]  /*9fb0*/  LDC R4, c[0x0][0x618] ;  /* 0x00018600ff047b82 */ /* 0x000e620000000800 */
[----:B------:R-:W-:Y:S02]  /*9fc0*/  IMAD R22, R15, R14, R10 ;  /* 0x0000000e0f167224 */ /* 0x000fe400078e020a */
[----:B------:R-:W-:-:S04]  /*9fd0*/  IMAD.X R3, RZ, RZ, ~R0, P0 ;  /* 0x000000ffff037224 */ /* 0x000fc800000e0e00 */
[-C--:B--2---:R-:W-:Y:S01]  /*9fe0*/  IMAD R0, R3, R12.reuse, RZ ;  /* 0x0000000c03007224 */ /* 0x084fe200078e02ff */
[----:B------:R-:W2:Y:S01]  /*9ff0*/  LDC R6, c[0x0][0x608] ;  /* 0x00018200ff067b82 */ /* 0x000ea20000000800 */
[----:B0-----:R-:W-:-:S04]  /*a000*/  IMAD.WIDE.U32 R2, R5, R12, R18 ;  /* 0x0000000c05027225 */ /* 0x001fc800078e0012 */
[----:B------:R-:W-:Y:S01]  /*a010*/  IMAD R5, R5, R13, R0 ;  /* 0x0000000d05057224 */ /* 0x000fe200078e0200 */
[----:B------:R-:W-:Y:S02]  /*a020*/  I2FP.F32.U32 R0, R20 ;  /* 0x0000001400007245 */ /* 0x000fe40000201000 */
[----:B------:R-:W0:Y:S01]  /*a030*/  LDC R24, c[0x0][0x658] ;  /* 0x00019600ff187b82 */ /* 0x000e220000000800 */
[----:B------:R-:W-:Y:S01]  /*a040*/  IMAD.IADD R3, R3, 0x1, R5 ;  /* 0x0000000103037824 */ /* 0x000fe200078e0205 */
[----:B---3--:R-:W-:Y:S01]  /*a050*/  ISETP.NE.U32.AND P0, PT, R26, RZ, PT ;  /* 0x000000ff1a00720c */ /* 0x008fe20003f05070 */
[----:B------:R-:W-:Y:S01]  /*a060*/  FMUL R0, R0, UR4 ;  /* 0x0000000400007c20 */ /* 0x000fe20008400000 */
[----:B------:R-:W-:Y:S02]  /*a070*/  IMAD.MOV.U32 R5, RZ, RZ, -0x1 ;  /* 0xffffffffff057424 */ /* 0x000fe400078e00ff */
[----:B------:R-:W-:Y:S01]  /*a080*/  ISETP.NE.AND.EX P0, PT, R27, RZ, PT, P0 ;  /* 0x000000ff1b00720c */ /* 0x000fe20003f05300 */
[----:B------:R3:W4:Y:S01]  /*a090*/  F2I.U32.TRUNC.NTZ R12, R0 ;  /* 0x00000000000c7305 */ /* 0x000722000020f000 */
[----:B------:R-:W3:Y:S01]  /*a0a0*/  LDC R15, c[0x0][0x148] ;  /* 0x00005200ff0f7b82 */ /* 0x000ee20000000800 */
[----:B-1----:R-:W-:-:S02]  /*a0b0*/  SHF.R.U64 R10, R2, R4, R3 ;  /* 0x00000004020a7219 */ /* 0x002fc40000001203 */
[----:B------:R-:W-:-:S05]  /*a0c0*/  SHF.R.U32.HI R3, RZ, R4, R3 ;  /* 0x00000004ff037219 */ /* 0x000fca0000011603 */
[----:B------:R-:W1:Y:S01]  /*a0d0*/  LDC R14, c[0x0][0x600] ;  /* 0x00018000ff0e7b82 */ /* 0x000e620000000800 */
[-CC-:B--2---:R-:W-:Y:S02]  /*a0e0*/  SHF.R.U64 R8, R10, R6.reuse, R3.reuse ;  /* 0x000000060a087219 */ /* 0x184fe40000001203 */
[----:B------:R-:W-:-:S05]  /*a0f0*/  SHF.R.U32.HI R3, RZ, R6, R3 ;  /* 0x00000006ff037219 */ /* 0x000fca0000011603 */
[----:B------:R-:W2:Y:S01]  /*a100*/  LDC R21, c[0x0][0x648] ;  /* 0x00019200ff157b82 */ /* 0x000ea20000000800 */
[-CC-:B0-----:R-:W-:Y:S02]  /*a110*/  SHF.R.U64 R13, R8, R24.reuse, R3.reuse ;  /* 0x00000018080d7219 */ /* 0x181fe40000001203 */
[-C--:B------:R-:W-:Y:S02]  /*a120*/  SHF.L.U32 R5, R5, R24.reuse, RZ ;  /* 0x0000001805057219 */ /* 0x080fe400000006ff */
[-C--:B------:R-:W-:Y:S01]  /*a130*/  SHF.R.U32.HI R3, RZ, R24.reuse, R3 ;  /* 0x00000018ff037219 */ /* 0x080fe20000011603 */
[----:B------:R-:W-:Y:S01]  /*a140*/  IMAD.MOV.U32 R2, RZ, RZ, R13 ;  /* 0x000000ffff027224 */ /* 0x000fe200078e000d */
[----:B------:R-:W-:Y:S01]  /*a150*/  SHF.L.U32 R24, R7, R24, RZ ;  /* 0x0000001807187219 */ /* 0x000fe200000006ff */
[----:B------:R-:W0:Y:S01]  /*a160*/  LDC R25, c[0x0][0x638] ;  /* 0x00018e00ff197b82 */ /* 0x000e220000000800 */
[----:B------:R-:W-:-:S07]  /*a170*/  LOP3.LUT R19, RZ, R5, RZ, 0x33, !PT ;  /* 0x00000005ff137212 */ /* 0x000fce00078e33ff */
[----:B------:R-:W0:Y:S01]  /*a180*/  LDC R28, c[0x0][0x610] ;  /* 0x00018400ff1c7b82 */ /* 0x000e220000000800 */
[----:B----4-:R-:W-:Y:S05]  /*a190*/  @!P0 BRA `(.L_x_289) ;  /* 0x0000000000288947 */ /* 0x010fea0003800000 */
[----:B---3--:R-:W3:Y:S02]  /*a1a0*/  LDC R0, c[0x0][0x64c] ;  /* 0x00019300ff007b82 */ /* 0x008ee40000000800 */
[----:B---3--:R-:W-:-:S05]  /*a1b0*/  IADD3 R7, P0, R13, R0, RZ ;  /* 0x000000000d077210 */ /* 0x008fca0007f1e0ff */
        /* <DEDUP_REMOVED lines=8> */
.L_x_289:
[----:B------:R-:W4:Y:S01]  /*a240*/  LDC R4, c[0x0][0x65c] ;  /* 0x00019700ff047b82 */ /* 0x000f220000000800 */
[----:B--23--:R-:W-:Y:S01]  /*a250*/  SHF.R.U64 R0, R2, R21, R3 ;  /* 0x0000001502007219 */ /* 0x00cfe20000001203 */
[----:B-1----:R-:W-:Y:S01]  /*a260*/  VIADD R3, R14, 0xffffffff ;  /* 0xffffffff0e037836 */ /* 0x002fe20000000000 */
[----:B------:R-:W-:Y:S01]  /*a270*/  LOP3.LUT R19, R8, R19, RZ, 0xc0, !PT ;  /* 0x0000001308137212 */ /* 0x000fe200078ec0ff */
[----:B------:R-:W-:Y:S02]  /*a280*/  IMAD.MOV R12, RZ, RZ, -R12 ;  /* 0x000000ffff0c7224 */ /* 0x000fe400078e0a0c */
[----:B------:R-:W-:Y:S01]  /*a290*/  IMAD.MOV R2, RZ, RZ, -R0 ;  /* 0x000000ffff027224 */ /* 0x000fe200078e0a00 */
[----:B------:R-:W-:Y:S01]  /*a2a0*/  LOP3.LUT R3, R10, R3, RZ, 0xc0, !PT ;  /* 0x000000030a037212 */ /* 0x000fe200078ec0ff */
[----:B------:R-:W-:Y:S02]  /*a2b0*/  IMAD R19, R24, R0, R19 ;  /* 0x0000000018137224 */ /* 0x000fe400078e0213 */
[----:B0-----:R-:W-:-:S04]  /*a2c0*/  IMAD R0, R2, R25, R13 ;  /* 0x0000001902007224 */ /* 0x001fc800078e020d */
[----:B------:R-:W-:Y:S01]  /*a2d0*/  IMAD R2, R0, R14, R3 ;  /* 0x0000000e00027224 */ /* 0x000fe200078e0203 */
[----:B----4-:R-:W-:Y:S01]  /*a2e0*/  ISETP.NE.AND P0, PT, R4, 0x1, PT ;  /* 0x000000010400780c */ /* 0x010fe20003f05270 */
[----:B------:R-:W-:-:S05]  /*a2f0*/  IMAD.MOV.U32 R4, RZ, RZ, 0x1 ;  /* 0x00000001ff047424 */ /* 0x000fca00078e00ff */
[----:B------:R-:W-:-:S07]  /*a300*/  PRMT R0, R4, 0x7610, R0 ;  /* 0x0000761004007816 */ /* 0x000fce0000000000 */
[----:B------:R-:W-:-:S04]  /*a310*/  @P0 IMAD R22, R15, R12, R20 ;  /* 0x0000000c0f160224 */ /* 0x000fc800078e0214 */
[----:B------:R-:W-:-:S05]  /*a320*/  IMAD R19, R19, R28, R22 ;  /* 0x0000001c13137224 */ /* 0x000fca00078e0216 */
[----:B------:R-:W-:Y:S02]  /*a330*/  SEL R22, R2, R19, !P0 ;  /* 0x0000001302167207 */ /* 0x000fe40004000000 */
[----:B------:R-:W-:Y:S01]  /*a340*/  SEL R19, R19, R2, !P0 ;  /* 0x0000000213137207 */ /* 0x000fe20004000000 */
[----:B------:R-:W-:-:S07]  /*a350*/  IMAD.MOV.U32 R2, RZ, RZ, R11 ;  /* 0x000000ffff027224 */ /* 0x000fce00078e000b */
.L_x_287:
[----:B------:R-:W-:Y:S02]  /*a360*/  LOP3.LUT P0, RZ, R0, 0xff, RZ, 0xc0, !PT ;  /* 0x000000ff00ff7812 */ /* 0x000fe4000780c0ff */
[----:B------:R-:W-:-:S11]  /*a370*/  LOP3.LUT R173, R173, 0x1, RZ, 0x3c, !PT ;  /* 0x00000001adad7812 */ /* 0x000fd600078e3cff */
[----:B------:R-:W-:Y:S05]  /*a380*/  @P0 BRA `(.L_x_290) ;  /* 0xffffff7000300947 */ /* 0x000fea000383ffff */
[----:B------:R-:W-:Y:S05]  /*a390*/  EXIT ;  /* 0x000000000000794d */ /* 0x000fea0003800000 */
.L_x_13:
[----:B------:R-:W-:-:S08]  /*a3a0*/  ISETP.NE.AND P0, PT, R0, RZ, PT ;  /* 0x000000ff0000720c */ /* 0x000fd00003f05270 */
[----:B0-----:R-:W0:-:S00]  /*a3b0*/  USETMAXREG.DEALLOC.CTAPOOL 0x28 ;  /* 0x00000028000079c8 */ /* 0x001e0000080e0500 */
[----:B------:R-:W-:Y:S05]  /*a3c0*/  @P0 EXIT ;  /* 0x000000000000094d */ /* 0x000fea0003800000 */
[----:B0-----:R-:W-:Y:S01]  /*a3d0*/  LOP3.LUT P0, RZ, R8, 0xff, RZ, 0xc0, !PT ;  /* 0x000000ff08ff7812 */ /* 0x001fe2000780c0ff */
[----:B------:R-:W-:Y:S02]  /*a3e0*/  IMAD.MOV.U32 R0, RZ, RZ, 0x1 ;  /* 0x00000001ff007424 */ /* 0x000fe400078e00ff */
[----:B------:R-:W-:-:S10]  /*a3f0*/  IMAD.MOV.U32 R7, RZ, RZ, RZ ;  /* 0x000000ffff077224 */ /* 0x000fd400078e00ff */
[----:B------:R-:W-:Y:S05]  /*a400*/  @!P0 BRA `(.L_x_291) ;  /* 0x0000000c00748947 */ /* 0x000fea0003800000 */
[----:B------:R-:W-:Y:S01]  /*a410*/  LOP3.LUT P0, RZ, R4, 0x1f, RZ, 0xc0, !PT ;  /* 0x0000001f04ff7812 */ /* 0x000fe2000780c0ff */
[----:B------:R-:W-:Y:S01]  /*a420*/  ULDC UR5, c[0x0][0x658] ;  /* 0x0001960000057ab9 */ /* 0x000fe20000000800 */
[----:B------:R-:W-:Y:S01]  /*a430*/  UMOV UR6, 0xffffffff ;  /* 0xffffffff00067882 */ /* 0x000fe20000000000 */
[----:B------:R-:W-:Y:S01]  /*a440*/  BSSY B0, `(.L_x_291) ;  /* 0x00000d9000007945 */ /* 0x000fe20003800000 */
[----:B------:R-:W-:Y:S01]  /*a450*/  USHF.L.U32 UR6, UR6, UR5, URZ ;  /* 0x0000000506067299 */ /* 0x000fe2000800063f */
[C---:B------:R-:W-:Y:S01]  /*a460*/  ISETP.NE.AND P2, PT, R3.reuse, RZ, PT ;  /* 0x000000ff0300720c */ /* 0x040fe20003f45270 */
[----:B------:R-:W-:Y:S01]  /*a470*/  IMAD.MOV.U32 R8, RZ, RZ, 0x1 ;  /* 0x00000001ff087424 */ /* 0x000fe200078e00ff */
[----:B------:R-:W-:Y:S01]  /*a480*/  ISETP.NE.OR P0, PT, R3, RZ, !P0 ;  /* 0x000000ff0300720c */ /* 0x000fe20004705670 */
[----:B------:R-:W-:Y:S01]  /*a490*/  IMAD.MOV.U32 R0, RZ, RZ, 0x1 ;  /* 0x00000001ff007424 */ /* 0x000fe200078e00ff */
[----:B------:R-:W-:Y:S01]  /*a4a0*/  LOP3.LUT R6, R16, 0x2, RZ, 0xfc, !PT ;  /* 0x0000000210067812 */ /* 0x000fe200078efcff */
[----:B------:R-:W-:Y:S01]  /*a4b0*/  IMAD.MOV.U32 R7, RZ, RZ, RZ ;  /* 0x000000ffff077224 */ /* 0x000fe200078e00ff */
[----:B------:R-:W-:Y:S01]  /*a4c0*/  ULDC UR4, c[0x0][0x600] ;  /* 0x0001800000047ab9 */ /* 0x000fe20000000800 */
[----:B------:R-:W-:Y:S01]  /*a4d0*/  UMOV UR7, 0x1 ;  /* 0x0000000100077882 */ /* 0x000fe20000000000 */
[----:B------:R-:W-:-:S02]  /*a4e0*/  UIADD3 UR13, UR37, 0x1, URZ ;  /* 0x00000001250d7890 */ /* 0x000fc4000fffe03f */
[----:B------:R-:W-:Y:S02]  /*a4f0*/  UIADD3 UR4, UR4, -0x1, URZ ;  /* 0xffffffff04047890 */ /* 0x000fe4000fffe03f */
[----:B------:R-:W-:Y:S02]  /*a500*/  USHF.L.U32 UR5, UR7, UR5, URZ ;  /* 0x0000000507057299 */ /* 0x000fe4000800063f */
[----:B------:R-:W-:Y:S01]  /*a510*/  ULOP3.LUT UR6, URZ, UR6, URZ, 0x33, !UPT ;  /* 0x000000063f067292 */ /* 0x000fe2000f8e333f */
[----:B------:R-:W-:-:S11]  /*a520*/  ULDC.64 UR38, c[0x0][0x198] ;  /* 0x0000660000267ab9 */ /* 0x000fd60000000a00 */
.L_x_303:
[----:B------:R-:W-:-:S03]  /*a530*/  UMOV UR7, 0xffffffff ;  /* 0xffffffff00077882 */ /* 0x000fc60000000000 */
[----:B------:R-:W-:Y:S05]  /*a540*/  BRA.DIV UR7, `(.L_x_292) ;  /* 0x00000012075c7947 */ /* 0x000fea000b800000 */
[----:B------:R-:W-:-:S13]  /*a550*/  ELECT P6, URZ, PT ;  /* 0x00000000003f782f */ /* 0x000fda00038c0000 */
.L_x_317:
[----:B------:R-:W-:Y:S04]  /*a560*/  BSSY B1, `(.L_x_293) ;  /* 0x000004e000017945 */ /* 0x000fe80003800000 */
[----:B------:R-:W-:Y:S05]  /*a570*/  @!P6 BRA `(.L_x_294) ;  /* 0x000000040030e947 */ /* 0x000fea0003800000 */
[----:B------:R-:W0:Y:S02]  /*a580*/  LDC R3, c[0x0][0x28c] ;  /* 0x0000a300ff037b82 */ /* 0x000e240000000800 */
[----:B0-----:R-:W-:-:S13]  /*a590*/  ISETP.GE.AND P1, PT, R3, 0x1, PT ;  /* 0x000000010300780c */ /* 0x001fda0003f26270 */
[----:B------:R-:W-:Y:S05]  /*a5a0*/  @!P1 BRA `(.L_x_294) ;  /* 0x0000000400249947 */ /* 0x000fea0003800000 */
[----:B------:R-:W-:Y:S02]  /*a5b0*/  IMAD.SHL.U32 R22, R22, 0x100, RZ ;  /* 0x0000010016167824 */ /* 0x000fe400078e00ff */
[----:B------:R-:W-:Y:S02]  /*a5c0*/  IMAD.SHL.U32 R19, R19, 0x40, RZ ;  /* 0x0000004013137824 */ /* 0x000fe400078e00ff */
[----:B------:R-:W-:Y:S02]  /*a5d0*/  IMAD.MOV.U32 R12, RZ, RZ, RZ ;  /* 0x000000ffff0c7224 */ /* 0x000fe400078e00ff */
[----:B------:R-:W-:Y:S02]  /*a5e0*/  IMAD.U32 R13, RZ, RZ, UR13 ;  /* 0x0000000dff0d7e24 */ /* 0x000fe4000f8e00ff */
[----:B------:R-:W-:Y:S02]  /*a5f0*/  IMAD.MOV.U32 R3, RZ, RZ, R0 ;  /* 0x000000ffff037224 */ /* 0x000fe400078e0000 */
[----:B------:R-:W-:-:S02]  /*a600*/  IMAD.MOV.U32 R4, RZ, RZ, R7 ;  /* 0x000000ffff047224 */ /* 0x000fc400078e0007 */
[C---:B------:R-:W-:Y:S02]  /*a610*/  VIADD R14, R22.reuse, 0x40 ;  /* 0x00000040160e7836 */ /* 0x040fe40000000000 */
[C---:B------:R-:W-:Y:S02]  /*a620*/  VIADD R15, R22.reuse, 0x80 ;  /* 0x00000080160f7836 */ /* 0x040fe40000000000 */
[----:B------:R-:W-:-:S07]  /*a630*/  VIADD R20, R22, 0xc0 ;  /* 0x000000c016147836 */ /* 0x000fce0000000000 */
.L_x_298:
[----:B------:R-:W0:Y:S01]  /*a640*/  S2R R10, SR_CgaCtaId ;  /* 0x00000000000a7919 */ /* 0x000e220000008800 */
[----:B------:R-:W-:Y:S01]  /*a650*/  MOV R5, 0x400 ;  /* 0x0000040000057802 */ /* 0x000fe20000000f00 */
[----:B------:R-:W1:Y:S03]  /*a660*/  @!P2 LDC R9, c[0x0][0x500] ;  /* 0x00014000ff09ab82 */ /* 0x000e660000000800 */
[----:B0-----:R-:W-:Y:S02]  /*a670*/  LEA R11, R10, R5, 0x18 ;  /* 0x000000050a0b7211 */ /* 0x001fe400078ec0ff */
[----:B------:R-:W-:-:S03]  /*a680*/  SHF.L.U32 R5, R3, 0x1f, RZ ;  /* 0x0000001f03057819 */ /* 0x000fc600000006ff */
[----:B------:R-:W-:-:S04]  /*a690*/  IMAD R10, R4, 0x8, R11 ;  /* 0x00000008040a7824 */ /* 0x000fc800078e020b */
[----:B------:R-:W0:Y:S02]  /*a6a0*/  SYNCS.PHASECHK.TRANS64.TRYWAIT P1, [R10+URZ+0x28], R5 ;  /* 0x000028050a0075a7 */ /* 0x000e24000802017f */
[----:B01----:R-:W-:Y:S05]  /*a6b0*/  @!P1 BRA `(.L_x_295) ;  /* 0x0000001000209947 */ /* 0x003fea0003800000 */
.L_x_318:
[----:B0-----:R-:W-:Y:S01]  /*a6c0*/  PRMT R5, R6, 0x9910, RZ ;  /* 0x0000991006057816 */ /* 0x001fe200000000ff */
[----:B------:R0:W-:Y:S03]  /*a6d0*/  @!P2 SYNCS.ARRIVE.TRANS64 RZ, [R10+URZ], R9 ;  /* 0x000000090affa9a7 */ /* 0x0001e6000800003f */
[----:B------:R-:W-:-:S13]  /*a6e0*/  ISETP.NE.AND P1, PT, R5, 0x2, PT ;  /* 0x000000020500780c */ /* 0x000fda0003f25270 */
[----:B0-----:R-:W-:Y:S05]  /*a6f0*/  @P1 BRA `(.L_x_296) ;  /* 0x0000000000041947 */ /* 0x001fea0003800000 */
[----:B------:R-:W-:Y:S01]  /*a700*/  BPT.TRAP 0x1 ;  /* 0x000000040000795c */ /* 0x000fe20000300000 */
.L_x_296:
[----:B------:R-:W-:Y:S05]  /*a710*/  @P0 BRA `(.L_x_297) ;  /* 0x0000000000040947 */ /* 0x000fea0003800000 */
[----:B------:R-:W-:Y:S01]  /*a720*/  BPT.TRAP 0x1 ;  /* 0x000000040000795c */ /* 0x000fe20000300000 */
.L_x_297:
[--C-:B------:R-:W-:Y:S01]  /*a730*/  IMAD R5, R4, 0x2000, R11.reuse ;  /* 0x0000200004057824 */ /* 0x100fe200078e020b */
[----:B------:R-:W-:Y:S01]  /*a740*/  R2UR UR43, R12 ;  /* 0x000000000c2b72ca */ /* 0x000fe200000e0000 */
[----:B------:R-:W-:Y:S01]  /*a750*/  IMAD R11, R4, 0x8000, R11 ;  /* 0x00008000040b7824 */ /* 0x000fe200078e020b */
[----:B------:R-:W-:Y:S01]  /*a760*/  R2UR UR9, R10 ;  /* 0x000000000a0972ca */ /* 0x000fe200000e0000 */
[----:B------:R-:W-:Y:S01]  /*a770*/  UIADD3 UR14, UP0, UR38, 0xf0, URZ ;  /* 0x000000f0260e7890 */ /* 0x000fe2000ff1e03f */
[----:B------:R-:W-:Y:S01]  /*a780*/  R2UR UR7, R5 ;  /* 0x00000000050772ca */ /* 0x000fe200000e0000 */
[----:B------:R-:W-:Y:S01]  /*a790*/  VIADD R13, R13, 0xffffffff ;  /* 0xffffffff0d0d7836 */ /* 0x000fe20000000000 */
[----:B------:R-:W-:Y:S01]  /*a7a0*/  R2UR UR16, R11 ;  /* 0x000000000b1072ca */ /* 0x000fe200000e0000 */
[----:B------:R-:W-:Y:S01]  /*a7b0*/  UIADD3 UR22, UP1, UR38, 0x1f0, URZ ;  /* 0x000001f026167890 */ /* 0x000fe2000ff3e03f */
[----:B------:R-:W-:Y:S01]  /*a7c0*/  R2UR UR12, R2 ;  /* 0x00000000020c72ca */ /* 0x000fe200000e0000 */
[----:B------:R-:W-:Y:S01]  /*a7d0*/  UIADD3.X UR15, URZ, UR39, URZ, UP0, !UPT ;  /* 0x000000273f0f7290 */ /* 0x000fe200087fe43f */
[----:B------:R-:W-:Y:S01]  /*a7e0*/  R2UR UR11, R19 ;  /* 0x00000000130b72ca */ /* 0x000fe200000e0000 */
[----:B------:R-:W-:Y:S01]  /*a7f0*/  UIADD3.X UR23, URZ, UR39, URZ, UP1, !UPT ;  /* 0x000000273f177290 */ /* 0x000fe20008ffe43f */
[----:B------:R-:W-:Y:S01]  /*a800*/  R2UR UR42, R22 ;  /* 0x00000000162a72ca */ /* 0x000fe200000e0000 */
[----:B------:R-:W-:Y:S01]  /*a810*/  VIADD R4, R4, 0x1 ;  /* 0x0000000104047836 */ /* 0x000fe20000000000 */
[----:B------:R-:W-:Y:S01]  /*a820*/  R2UR UR34, R14 ;  /* 0x000000000e2272ca */ /* 0x000fe200000e0000 */
[----:B------:R-:W-:Y:S01]  /*a830*/  UMOV UR30, 0x0 ;  /* 0x00000000001e7882 */ /* 0x000fe20000000000 */
[----:B------:R-:W-:Y:S01]  /*a840*/  R2UR UR26, R15 ;  /* 0x000000000f1a72ca */ /* 0x000fe200000e0000 */
[----:B------:R-:W-:Y:S01]  /*a850*/  UIADD3 UR8, UR7, 0x180, URZ ;  /* 0x0000018007087890 */ /* 0x000fe2000fffe03f */
[----:B------:R-:W-:Y:S01]  /*a860*/  R2UR UR18, R20 ;  /* 0x00000000141272ca */ /* 0x000fe200000e0000 */
[----:B------:R-:W-:Y:S01]  /*a870*/  UIADD3 UR40, UR16, 0xa180, URZ ;  /* 0x0000a18010287890 */ /* 0x000fe2000fffe03f */
[----:B------:R-:W-:Y:S01]  /*a880*/  ISETP.GT.AND P3, PT, R13, 0x1, PT ;  /* 0x000000010d00780c */ /* 0x000fe20003f64270 */
[----:B------:R-:W-:Y:S01]  /*a890*/  UIADD3 UR32, UR16, 0xc180, URZ ;  /* 0x0000c18010207890 */ /* 0x000fe2000fffe03f */
[----:B------:R-:W-:Y:S01]  /*a8a0*/  ISETP.NE.AND P1, PT, R4, 0x5, PT ;  /* 0x000000050400780c */ /* 0x000fe20003f25270 */
[----:B------:R-:W-:Y:S01]  /*a8b0*/  UIADD3 UR24, UR16, 0xe180, URZ ;  /* 0x0000e18010187890 */ /* 0x000fe2000fffe03f */
[----:B------:R-:W-:Y:S01]  /*a8c0*/  VIADD R12, R12, 0x40 ;  /* 0x000000400c0c7836 */ /* 0x000fe20000000000 */
[----:B------:R-:W-:Y:S01]  /*a8d0*/  UIADD3 UR16, UR16, 0x10180, URZ ;  /* 0x0001018010107890 */ /* 0x000fe2000fffe03f */
[----:B------:R-:W-:Y:S01]  /*a8e0*/  SEL R10, RZ, 0x1, P1 ;  /* 0x00000001ff0a7807 */ /* 0x000fe20000800000 */
[----:B------:R-:W-:Y:S01]  /*a8f0*/  UMOV UR31, 0x10000000 ;  /* 0x10000000001f7882 */ /* 0x000fe20000000000 */
[----:B------:R-:W-:Y:S01]  /*a900*/  UMOV UR10, UR43 ;  /* 0x0000002b000a7c82 */ /* 0x000fe20008000000 */
[----:B------:R-:W-:Y:S01]  /*a910*/  UMOV UR41, UR9 ;  /* 0x0000000900297c82 */ /* 0x000fe20008000000 */
[----:B------:R-:W-:Y:S01]  /*a920*/  UMOV UR44, UR12 ;  /* 0x0000000c002c7c82 */ /* 0x000fe20008000000 */
[----:B------:R-:W-:Y:S01]  /*a930*/  UMOV UR33, UR9 ;  /* 0x0000000900217c82 */ /* 0x000fe20008000000 */
[----:B------:R-:W-:Y:S01]  /*a940*/  UMOV UR35, UR43 ;  /* 0x0000002b00237c82 */ /* 0x000fe20008000000 */
[----:B------:R-:W-:Y:S01]  /*a950*/  UMOV UR36, UR12 ;  /* 0x0000000c00247c82 */ /* 0x000fe20008000000 */
[----:B------:R0:W-:Y:S01]  /*a960*/  UTMALDG.3D [UR8], [UR14], desc[UR30] ;  /* 0x00001e080e0075b4 */ /* 0x0001e20008011000 */
[----:B------:R-:W-:Y:S01]  /*a970*/  UMOV UR25, UR9 ;  /* 0x0000000900197c82 */ /* 0x000fe20008000000 */
[----:B------:R-:W-:Y:S01]  /*a980*/  UMOV UR27, UR43 ;  /* 0x0000002b001b7c82 */ /* 0x000fe20008000000 */
[----:B------:R-:W-:Y:S01]  /*a990*/  UMOV UR28, UR12 ;  /* 0x0000000c001c7c82 */ /* 0x000fe20008000000 */
[----:B------:R-:W-:Y:S01]  /*a9a0*/  UMOV UR17, UR9 ;  /* 0x0000000900117c82 */ /* 0x000fe20008000000 */
[----:B------:R-:W-:Y:S01]  /*a9b0*/  UMOV UR19, UR43 ;  /* 0x0000002b00137c82 */ /* 0x000fe20008000000 */
[----:B------:R-:W-:Y:S01]  /*a9c0*/  UMOV UR20, UR12 ;  /* 0x0000000c00147c82 */ /* 0x000fe20008000000 */
[----:B------:R-:W-:Y:S01]  /*a9d0*/  LOP3.LUT R3, R3, R10, RZ, 0x3c, !PT ;  /* 0x0000000a03037212 */ /* 0x000fe200078e3cff */
[----:B------:R0:W-:Y:S01]  /*a9e0*/  UTMALDG.3D [UR40], [UR22], desc[UR30] ;  /* 0x00001e28160075b4 */ /* 0x0001e20008011000 */
[----:B------:R-:W-:Y:S01]  /*a9f0*/  SEL R4, R4, RZ, P1 ;  /* 0x000000ff04047207 */ /* 0x000fe20000800000 */
[----:B------:R0:W-:Y:S01]  /*aa00*/  UTMALDG.3D [UR32], [UR22], desc[UR30] ;  /* 0x00001e20160075b4 */ /* 0x0001e20008011000 */
[----:B------:R0:W-:Y:S01]  /*aa10*/  UTMALDG.3D [UR24], [UR22], desc[UR30] ;  /* 0x00001e18160075b4 */ /* 0x0001e20008011000 */
[----:B------:R0:W-:Y:S02]  /*aa20*/  UTMALDG.3D [UR16], [UR22], desc[UR30] ;  /* 0x00001e10160075b4 */ /* 0x0001e40008011000 */
[----:B0-----:R-:W-:Y:S05]  /*aa30*/  @P3 BRA `(.L_x_298) ;  /* 0xfffffffc00003947 */ /* 0x001fea000383ffff */
.L_x_294:
[----:B------:R-:W-:Y:S05]  /*aa40*/  BSYNC B1 ;  /* 0x0000000000017941 */ /* 0x000fea0003800000 */
.L_x_293:
[----:B------:R-:W2:Y:S01]  /*aa50*/  LDL.64 R10, [R1] ;  /* 0x00000000010a7983 */ /* 0x000ea20000100a00 */
[----:B------:R-:W-:Y:S01]  /*aa60*/  LOP3.LUT P4, RZ, R8, 0xff, RZ, 0xc0, !PT ;  /* 0x000000ff08ff7812 */ /* 0x000fe2000788c0ff */
[----:B------:R-:W-:Y:S01]  /*aa70*/  VIADD R4, R7, UR37 ;  /* 0x0000002507047c36 */ /* 0x000fe20008000000 */
[----:B------:R-:W-:Y:S01]  /*aa80*/  ULDC.64 UR8, c[0x0][0x650] ;  /* 0x0001940000087ab9 */ /* 0x000fe20000000a00 */
[----:B------:R-:W-:Y:S01]  /*aa90*/  IMAD.U32 R7, RZ, RZ, UR37 ;  /* 0x00000025ff077e24 */ /* 0x000fe2000f8e00ff */
[----:B------:R-:W-:Y:S01]  /*aaa0*/  UISETP.GE.U32.AND UP0, UPT, UR37, 0x5, UPT ;  /* 0x000000052500788c */ /* 0x000fe2000bf06070 */
[----:B------:R-:W-:Y:S01]  /*aab0*/  BSSY B1, `(.L_x_299) ;  /* 0x000006f000017945 */ /* 0x000fe20003800000 */
[----:B------:R-:W-:Y:S01]  /*aac0*/  ISETP.GT.U32.AND P1, PT, R4, 0x4, PT ;  /* 0x000000040400780c */ /* 0x000fe20003f24070 */
[----:B------:R-:W-:Y:S01]  /*aad0*/  IMAD.MOV.U32 R19, RZ, RZ, -0x1 ;  /* 0xffffffffff137424 */ /* 0x000fe200078e00ff */
[----:B------:R-:W-:Y:S01]  /*aae0*/  PRMT R8, RZ, 0x7610, R8 ;  /* 0x00007610ff087816 */ /* 0x000fe20000000008 */
[----:B------:R-:W-:Y:S01]  /*aaf0*/  IMAD.MOV.U32 R22, RZ, RZ, -0x1 ;  /* 0xffffffffff167424 */ /* 0x000fe200078e00ff */
[----:B------:R-:W-:-:S02]  /*ab00*/  ISETP.LT.U32.AND P1, PT, R7, 0x5, P1 ;  /* 0x000000050700780c */ /* 0x000fc40000f21070 */
[----:B------:R-:W-:Y:S01]  /*ab10*/  PLOP3.LUT P3, PT, PT, PT, UP0, 0x80, 0x0 ;  /* 0x000000000000781c */ /* 0x000fe20003f6f008 */
[----:B------:R-:W0:Y:S01]  /*ab20*/  @P4 S2R R3, SR_CgaCtaId ;  /* 0x0000000000034919 */ /* 0x000e220000008800 */
[----:B------:R-:W-:-:S04]  /*ab30*/  @P4 MOV R2, 0x400 ;  /* 0x0000040000024802 */ /* 0x000fc80000000f00 */
[----:B0-----:R-:W-:Y:S01]  /*ab40*/  @P4 LEA R5, R3, R2, 0x18 ;  /* 0x0000000203054211 */ /* 0x001fe200078ec0ff */
[----:B------:R-:W-:-:S03]  /*ab50*/  IMAD.WIDE.U32 R2, R4, -0x33333333, RZ ;  /* 0xcccccccd04027825 */ /* 0x000fc600078e00ff */
[----:B------:R0:W-:Y:S01]  /*ab60*/  @P4 SYNCS.ARRIVE.TRANS64.A1T0 RZ, [R5+URZ+0x88], RZ ;  /* 0x000088ff05ff49a7 */ /* 0x0001e2000810003f */
[----:B------:R-:W-:Y:S01]  /*ab70*/  IMAD.MOV.U32 R2, RZ, RZ, -0x1 ;  /* 0xffffffffff027424 */ /* 0x000fe200078e00ff */
[----:B0-----:R-:W-:Y:S02]  /*ab80*/  SHF.R.U32.HI R5, RZ, 0x2, R3 ;  /* 0x00000002ff057819 */ /* 0x001fe40000011603 */
[----:B------:R-:W-:-:S03]  /*ab90*/  SEL R3, RZ, 0x1, !P1 ;  /* 0x00000001ff037807 */ /* 0x000fc60004800000 */
[----:B------:R-:W-:Y:S01]  /*aba0*/  IMAD R7, R5, -0x5, R4 ;  /* 0xfffffffb05077824 */ /* 0x000fe200078e0204 */
[----:B------:R-:W-:Y:S02]  /*abb0*/  LOP3.LUT R0, R0, R3, RZ, 0x3c, !PT ;  /* 0x0000000300007212 */ /* 0x000fe400078e3cff */
[----:B------:R-:W-:Y:S02]  /*abc0*/  PRMT R3, RZ, 0x7610, R3 ;  /* 0x00007610ff037816 */ /* 0x000fe40000000003 */
[----:B------:R-:W-:Y:S02]  /*abd0*/  @P3 LOP3.LUT R0, R0, 0x1, R5, 0x78, !PT ;  /* 0x0000000100003812 */ /* 0x000fe400078e7805 */
[----:B--2---:R-:W-:-:S04]  /*abe0*/  IADD3 R18, P4, R18, R10, RZ ;  /* 0x0000000a12127210 */ /* 0x004fc80007f9e0ff */
[----:B------:R-:W-:Y:S01]  /*abf0*/  ISETP.GE.U32.AND P1, PT, R18, UR8, PT ;  /* 0x0000000812007c0c */ /* 0x000fe2000bf26070 */
[----:B------:R-:W-:-:S05]  /*ac00*/  IMAD.X R17, R17, 0x1, R23, P4 ;  /* 0x0000000111117824 */ /* 0x000fca00020e0617 */
[----:B------:R-:W-:-:S13]  /*ac10*/  ISETP.GE.U32.AND.EX P1, PT, R17, UR9, PT, P1 ;  /* 0x0000000911007c0c */ /* 0x000fda000bf26110 */
[----:B------:R-:W-:Y:S05]  /*ac20*/  @P1 BRA `(.L_x_300) ;  /* 0x00000004005c1947 */ /* 0x000fea0003800000 */
[----:B------:R-:W0:Y:S01]  /*ac30*/  S2R R11, SR_CTAID.X ;  /* 0x00000000000b7919 */ /* 0x000e220000002500 */
[----:B------:R-:W-:Y:S01]  /*ac40*/  ULDC.64 UR8, c[0x0][0x628] ;  /* 0x00018a0000087ab9 */ /* 0x000fe20000000a00 */
[----:B------:R-:W1:Y:S01]  /*ac50*/  LDC R12, c[0x0][0x144] ;  /* 0x00005100ff0c7b82 */ /* 0x000e620000000800 */
[----:B------:R-:W-:Y:S01]  /*ac60*/  ISETP.NE.U32.AND P1, PT, RZ, UR8, PT ;  /* 0x00000008ff007c0c */ /* 0x000fe2000bf25070 */
[----:B------:R-:W2:Y:S01]  /*ac70*/  S2R R9, SR_CTAID.Y ;  /* 0x0000000000097919 */ /* 0x000ea20000002600 */
[----:B------:R-:W-:Y:S01]  /*ac80*/  ULDC UR7, c[0x0][0x150] ;  /* 0x0000540000077ab9 */ /* 0x000fe20000000800 */
[----:B------:R-:W-:Y:S01]  /*ac90*/  ULDC UR10, c[0x0][0x630] ;  /* 0x00018c00000a7ab9 */ /* 0x000fe20000000800 */
[----:B------:R-:W-:Y:S01]  /*aca0*/  ISETP.NE.AND.EX P1, PT, RZ, UR9, PT, P1 ;  /* 0x00000009ff007c0c */ /* 0x000fe2000bf25310 */
[----:B------:R-:W-:Y:S01]  /*acb0*/  IMAD.MOV.U32 R2, RZ, RZ, R18 ;  /* 0x000000ffff027224 */ /* 0x000fe200078e0012 */
[----:B0-----:R-:W-:-:S05]  /*acc0*/  I2FP.F32.U32 R3, R11 ;  /* 0x0000000b00037245 */ /* 0x001fca0000201000 */
[----:B------:R-:W-:Y:S01]  /*acd0*/  FMUL R14, R3, UR7 ;  /* 0x00000007030e7c20 */ /* 0x000fe20008400000 */
[----:B------:R-:W-:-:S05]  /*ace0*/  IMAD.MOV.U32 R3, RZ, RZ, R17 ;  /* 0x000000ffff037224 */ /* 0x000fca00078e0011 */
[----:B--2---:R-:W-:Y:S05]  /*acf0*/  @!P1 BRA `(.L_x_301) ;  /* 0x0000000000289947 */ /* 0x004fea0003800000 */
[----:B------:R-:W-:Y:S02]  /*ad00*/  ULDC UR7, c[0x0][0x634] ;  /* 0x00018d0000077ab9 */ /* 0x000fe40000000800 */
[----:B------:R-:W-:-:S05]  /*ad10*/  IADD3 R3, P1, R18, UR7, RZ ;  /* 0x0000000712037c10 */ /* 0x000fca000ff3e0ff */
[----:B------:R-:W-:-:S04]  /*ad20*/  IMAD.X R13, RZ, RZ, R17, P1 ;  /* 0x000000ffff0d7224 */ /* 0x000fc800008e0611 */
[----:B------:R-:W-:-:S04]  /*ad30*/  IMAD.WIDE.U32 R4, R13, UR8, RZ ;  /* 0x000000080d047c25 */ /* 0x000fc8000f8e00ff */
[----:B------:R-:W-:-:S04]  /*ad40*/  IMAD.WIDE.U32 R4, P1, R3, UR9, R4 ;  /* 0x0000000903047c25 */ /* 0x000fc8000f820004 */
[----:B------:R-:W-:-:S04]  /*ad50*/  IMAD.WIDE.U32 R2, R3, UR8, RZ ;  /* 0x0000000803027c25 */ /* 0x000fc8000f8e00ff */
[----:B------:R-:W-:Y:S01]  /*ad60*/  IMAD.MOV.U32 R2, RZ, RZ, R5 ;  /* 0x000000ffff027224 */ /* 0x000fe200078e0005 */
[----:B------:R-:W-:Y:S01]  /*ad70*/  IADD3 RZ, P3, R3, R4, RZ ;  /* 0x0000000403ff7210 */ /* 0x000fe20007f7e0ff */
[----:B------:R-:W-:-:S04]  /*ad80*/  IMAD.X R3, RZ, RZ, RZ, P1 ;  /* 0x000000ffff037224 */ /* 0x000fc800008e06ff */
[----:B------:R-:W-:-:S08]  /*ad90*/  IMAD.WIDE.U32.X R2, R13, UR9, R2, P3 ;  /* 0x000000090d027c25 */ /* 0x000fd000098e0402 */
.L_x_301:
[--C-:B------:R-:W-:Y:S01]  /*ada0*/  SHF.R.U64 R10, R2, UR10, R3.reuse ;  /* 0x0000000a020a7c19 */ /* 0x100fe20008001203 */
[----:B------:R-:W0:Y:S01]  /*adb0*/  F2I.U32.TRUNC.NTZ R14, R14 ;  /* 0x0000000e000e7305 */ /* 0x000e22000020f000 */
[----:B------:R-:W-:Y:S01]  /*adc0*/  SHF.R.U32.HI R2, RZ, UR10, R3 ;  /* 0x0000000aff027c19 */ /* 0x000fe20008011603 */
[----:B------:R-:W-:Y:S01]  /*add0*/  ULDC.64 UR8, c[0x0][0x620] ;  /* 0x0001880000087ab9 */ /* 0x000fe20000000a00 */
[----:B------:R-:W-:Y:S01]  /*ade0*/  IADD3 R5, P1, RZ, -R10, RZ ;  /* 0x8000000aff057210 */ /* 0x000fe20007f3e0ff */
[----:B------:R-:W-:Y:S01]  /*adf0*/  IMAD.MOV.U32 R3, RZ, RZ, R17 ;  /* 0x000000ffff037224 */ /* 0x000fe200078e0011 */
[----:B------:R-:W-:Y:S01]  /*ae00*/  ULDC.64 UR10, c[0x0][0x640] ;  /* 0x00019000000a7ab9 */ /* 0x000fe20000000a00 */
[----:B------:R-:W-:Y:S02]  /*ae10*/  ULDC UR7, c[0x0][0x618] ;  /* 0x0001860000077ab9 */ /* 0x000fe40000000800 */
[----:B------:R-:W-:Y:S01]  /*ae20*/  IMAD.X R2, RZ, RZ, ~R2, P1 ;  /* 0x000000ffff027224 */ /* 0x000fe200008e0e02 */
[----:B------:R-:W-:-:S03]  /*ae30*/  ISETP.NE.U32.AND P1, PT, RZ, UR10, PT ;  /* 0x0000000aff007c0c */ /* 0x000fc6000bf25070 */
[----:B------:R-:W-:Y:S01]  /*ae40*/  IMAD R4, R2, UR8, RZ ;  /* 0x0000000802047c24 */ /* 0x000fe2000f8e02ff */
[----:B------:R-:W-:Y:S01]  /*ae50*/  ISETP.NE.AND.EX P1, PT, RZ, UR11, PT, P1 ;  /* 0x0000000bff007c0c */ /* 0x000fe2000bf25310 */
[----:B------:R-:W-:-:S04]  /*ae60*/  IMAD.MOV.U32 R2, RZ, RZ, R18 ;  /* 0x000000ffff027224 */ /* 0x000fc800078e0012 */
[----:B------:R-:W-:Y:S01]  /*ae70*/  IMAD.WIDE.U32 R2, R5, UR8, R2 ;  /* 0x0000000805027c25 */ /* 0x000fe2000f8e0002 */
[----:B------:R-:W-:-:S03]  /*ae80*/  ULDC UR8, c[0x0][0x154] ;  /* 0x0000550000087ab9 */ /* 0x000fc60000000800 */
[----:B------:R-:W-:Y:S02]  /*ae90*/  IMAD R5, R5, UR9, R4 ;  /* 0x0000000905057c24 */ /* 0x000fe4000f8e0204 */
[----:B0-----:R-:W-:Y:S02]  /*aea0*/  IMAD.MOV R4, RZ, RZ, -R14 ;  /* 0x000000ffff047224 */ /* 0x001fe400078e0a0e */
[----:B------:R-:W0:Y:S01]  /*aeb0*/  LDC R14, c[0x0][0x148] ;  /* 0x00005200ff0e7b82 */ /* 0x000e220000000800 */
[----:B------:R-:W-:Y:S02]  /*aec0*/  IMAD.IADD R3, R3, 0x1, R5 ;  /* 0x0000000103037824 */ /* 0x000fe400078e0205 */
[----:B-1----:R-:W-:Y:S01]  /*aed0*/  IMAD R11, R12, R4, R11 ;  /* 0x000000040c0b7224 */ /* 0x002fe200078e020b */
[----:B------:R-:W-:Y:S02]  /*aee0*/  I2FP.F32.U32 R4, R9 ;  /* 0x0000000900047245 */ /* 0x000fe40000201000 */
[----:B------:R-:W-:-:S02]  /*aef0*/  SHF.R.U64 R12, R2, UR7, R3 ;  /* 0x00000007020c7c19 */ /* 0x000fc40008001203 */
[----:B------:R-:W-:Y:S01]  /*af00*/  SHF.R.U32.HI R3, RZ, UR7, R3 ;  /* 0x00000007ff037c19 */ /* 0x000fe20008011603 */
[----:B------:R-:W-:Y:S01]  /*af10*/  FMUL R4, R4, UR8 ;  /* 0x0000000804047c20 */ /* 0x000fe20008400000 */
[----:B------:R-:W-:Y:S02]  /*af20*/  ULDC UR7, c[0x0][0x608] ;  /* 0x0001820000077ab9 */ /* 0x000fe40000000800 */
[--C-:B------:R-:W-:Y:S01]  /*af30*/  SHF.R.U64 R15, R12, UR7, R3.reuse ;  /* 0x000000070c0f7c19 */ /* 0x100fe20008001203 */
[----:B------:R1:W2:Y:S01]  /*af40*/  F2I.U32.TRUNC.NTZ R20, R4 ;  /* 0x0000000400147305 */ /* 0x0002a2000020f000 */
[----:B------:R-:W-:Y:S01]  /*af50*/  SHF.R.U32.HI R2, RZ, UR7, R3 ;  /* 0x00000007ff027c19 */ /* 0x000fe20008011603 */
[----:B------:R-:W-:-:S03]  /*af60*/  ULDC UR7, c[0x0][0x658] ;  /* 0x0001960000077ab9 */ /* 0x000fc60000000800 */
[--C-:B------:R-:W-:Y:S02]  /*af70*/  SHF.R.U64 R13, R15, UR7, R2.reuse ;  /* 0x000000070f0d7c19 */ /* 0x100fe40008001202 */
[----:B------:R-:W-:-:S03]  /*af80*/  SHF.R.U32.HI R19, RZ, UR7, R2 ;  /* 0x00000007ff137c19 */ /* 0x000fc60008011602 */
[----:B------:R-:W-:Y:S02]  /*af90*/  IMAD.MOV.U32 R2, RZ, RZ, R13 ;  /* 0x000000ffff027224 */ /* 0x000fe400078e000d */
[----:B------:R-:W-:Y:S01]  /*afa0*/  IMAD.MOV.U32 R3, RZ, RZ, R19 ;  /* 0x000000ffff037224 */ /* 0x000fe200078e0013 */
[----:B-1----:R-:W-:Y:S06]  /*afb0*/  @!P1 BRA `(.L_x_302) ;  /* 0x0000000000289947 */ /* 0x002fec0003800000 */
        /* <DEDUP_REMOVED lines=10> */
.L_x_302:
[----:B------:R-:W1:Y:S01]  /*b060*/  LDC R4, c[0x0][0x65c] ;  /* 0x00019700ff047b82 */ /* 0x000e620000000800 */
[----:B------:R-:W-:Y:S01]  /*b070*/  ULDC UR7, c[0x0][0x648] ;  /* 0x0001920000077ab9 */ /* 0x000fe20000000800 */
[----:B------:R-:W-:Y:S01]  /*b080*/  LOP3.LUT R15, R15, UR6, RZ, 0xc0, !PT ;  /* 0x000000060f0f7c12 */ /* 0x000fe2000f8ec0ff */
[----:B--2---:R-:W-:Y:S01]  /*b090*/  IMAD.MOV R20, RZ, RZ, -R20 ;  /* 0x000000ffff147224 */ /* 0x004fe200078e0a14 */
[----:B------:R-:W-:Y:S01]  /*b0a0*/  SHF.R.U64 R2, R2, UR7, R3 ;  /* 0x0000000702027c19 */ /* 0x000fe20008001203 */
[----:B------:R-:W-:Y:S01]  /*b0b0*/  ULDC UR7, c[0x0][0x638] ;  /* 0x00018e0000077ab9 */ /* 0x000fe20000000800 */
[----:B------:R-:W-:Y:S01]  /*b0c0*/  LOP3.LUT R12, R12, UR4, RZ, 0xc0, !PT ;  /* 0x000000040c0c7c12 */ /* 0x000fe2000f8ec0ff */
[----:B------:R-:W-:Y:S01]  /*b0d0*/  ULDC UR8, c[0x0][0x610] ;  /* 0x0001840000087ab9 */ /* 0x000fe20000000800 */
[----:B------:R-:W-:Y:S01]  /*b0e0*/  IMAD.MOV.U32 R3, RZ, RZ, 0x1 ;  /* 0x00000001ff037424 */ /* 0x000fe200078e00ff */
[----:B-1----:R-:W-:Y:S01]  /*b0f0*/  ISETP.NE.AND P1, PT, R4, 0x1, PT ;  /* 0x000000010400780c */ /* 0x002fe20003f25270 */
[----:B------:R-:W-:-:S02]  /*b100*/  IMAD.MOV R4, RZ, RZ, -R2 ;  /* 0x000000ffff047224 */ /* 0x000fc400078e0a02 */
[----:B------:R-:W-:Y:S02]  /*b110*/  IMAD R2, R2, UR5, R15 ;  /* 0x0000000502027c24 */ /* 0x000fe4000f8e020f */
[----:B------:R-:W-:Y:S01]  /*b120*/  IMAD R13, R4, UR7, R13 ;  /* 0x00000007040d7c24 */ /* 0x000fe2000f8e020d */
[----:B------:R-:W-:-:S07]  /*b130*/  ULDC UR7, c[0x0][0x600] ;  /* 0x0001800000077ab9 */ /* 0x000fce0000000800 */
[----:B0-----:R-:W-:-:S04]  /*b140*/  @P1 IMAD R11, R14, R20, R9 ;  /* 0x000000140e0b1224 */ /* 0x001fc800078e0209 */
[----:B------:R-:W-:Y:S02]  /*b150*/  IMAD R11, R2, UR8, R11 ;  /* 0x00000008020b7c24 */ /* 0x000fe4000f8e020b */
[----:B------:R-:W-:-:S05]  /*b160*/  IMAD R2, R13, UR7, R12 ;  /* 0x000000070d027c24 */ /* 0x000fca000f8e020c */
[----:B------:R-:W-:Y:S02]  /*b170*/  SEL R22, R2, R11, !P1 ;  /* 0x0000000b02167207 */ /* 0x000fe40004800000 */
[----:B------:R-:W-:Y:S01]  /*b180*/  SEL R19, R11, R2, !P1 ;  /* 0x000000020b137207 */ /* 0x000fe20004800000 */
[----:B------:R-:W-:-:S07]  /*b190*/  IMAD.MOV.U32 R2, RZ, RZ, R10 ;  /* 0x000000ffff027224 */ /* 0x000fce00078e000a */
.L_x_300:
[----:B------:R-:W-:Y:S05]  /*b1a0*/  BSYNC B1 ;  /* 0x0000000000017941 */ /* 0x000fea0003800000 */
.L_x_299:
[----:B------:R-:W-:-:S13]  /*b1b0*/  LOP3.LUT P1, RZ, R3, 0xff, RZ, 0xc0, !PT ;  /* 0x000000ff03ff7812 */ /* 0x000fda000782c0ff */
[----:B------:R-:W-:Y:S05]  /*b1c0*/  @P1 BRA `(.L_x_303) ;  /* 0xfffffff000d81947 */ /* 0x000fea000383ffff */
[----:B------:R-:W-:Y:S05]  /*b1d0*/  BSYNC B0 ;  /* 0x0000000000007941 */ /* 0x000fea0003800000 */
.L_x_291:
[----:B------:R-:W-:-:S03]  /*b1e0*/  UMOV UR7, 0xffffffff ;  /* 0xffffffff00077882 */ /* 0x000fc60000000000 */
[----:B------:R-:W-:Y:S05]  /*b1f0*/  BRA.DIV UR7, `(.L_x_304) ;  /* 0x0000000607647947 */ /* 0x000fea000b800000 */
[----:B------:R-:W-:-:S13]  /*b200*/  ELECT P6, URZ, PT ;  /* 0x00000000003f782f */ /* 0x000fda00038c0000 */
.L_x_321:
[----:B------:R-:W-:Y:S04]  /*b210*/  BSSY B0, `(.L_x_305) ;  /* 0x0000034000007945 */ /* 0x000fe80003800000 */
[----:B------:R-:W-:Y:S05]  /*b220*/  @!P6 BRA `(.L_x_306) ;  /* 0x0000000000c8e947 */ /* 0x000fea0003800000 */
[----:B------:R-:W-:-:S04]  /*b230*/  LOP3.LUT R16, R16, 0x2, RZ, 0xfc, !PT ;  /* 0x0000000210107812 */ /* 0x000fc800078efcff */
[----:B------:R-:W-:-:S13]  /*b240*/  ISETP.NE.AND P0, PT, R16, 0x3, PT ;  /* 0x000000031000780c */ /* 0x000fda0003f05270 */
[----:B------:R-:W-:Y:S05]  /*b250*/  @!P0 BRA `(.L_x_307) ;  /* 0x0000000000048947 */ /* 0x000fea0003800000 */
[----:B------:R-:W-:Y:S01]  /*b260*/  BPT.TRAP 0x1 ;  /* 0x000000040000795c */ /* 0x000fe20000300000 */
.L_x_307:
[----:B------:R-:W0:Y:S01]  /*b270*/  S2R R3, SR_CgaCtaId ;  /* 0x0000000000037919 */ /* 0x000e220000008800 */
[----:B------:R-:W-:Y:S02]  /*b280*/  MOV R2, 0x400 ;  /* 0x0000040000027802 */ /* 0x000fe40000000f00 */
[----:B------:R-:W-:Y:S02]  /*b290*/  SHF.L.U32 R4, R0, 0x1f, RZ ;  /* 0x0000001f00047819 */ /* 0x000fe400000006ff */
[----:B0-----:R-:W-:-:S05]  /*b2a0*/  LEA R2, R3, R2, 0x18 ;  /* 0x0000000203027211 */ /* 0x001fca00078ec0ff */
[----:B------:R-:W-:-:S04]  /*b2b0*/  VIADD R2, R2, 0x28 ;  /* 0x0000002802027836 */ /* 0x000fc80000000000 */
[C---:B------:R-:W-:Y:S02]  /*b2c0*/  IMAD R9, R7.reuse, 0x8, R2 ;  /* 0x0000000807097824 */ /* 0x040fe400078e0202 */
[----:B------:R-:W-:Y:S02]  /*b2d0*/  VIADD R7, R7, 0x1 ;  /* 0x0000000107077836 */ /* 0x000fe40000000000 */
[----:B------:R-:W0:Y:S03]  /*b2e0*/  SYNCS.PHASECHK.TRANS64.TRYWAIT P0, [R9+URZ], R4 ;  /* 0x00000004090075a7 */ /* 0x000e26000800017f */
[----:B------:R-:W-:-:S04]  /*b2f0*/  ISETP.NE.AND P1, PT, R7, 0x5, PT ;  /* 0x000000050700780c */ /* 0x000fc80003f25270 */
[----:B------:R-:W-:Y:S02]  /*b300*/  SEL R3, RZ, 0x1, P1 ;  /* 0x00000001ff037807 */ /* 0x000fe40000800000 */
[----:B------:R-:W-:Y:S02]  /*b310*/  SEL R7, R7, RZ, P1 ;  /* 0x000000ff07077207 */ /* 0x000fe40000800000 */
[----:B------:R-:W-:-:S03]  /*b320*/  LOP3.LUT R6, R0, R3, RZ, 0x3c, !PT ;  /* 0x0000000300067212 */ /* 0x000fc600078e3cff */
[----:B------:R-:W-:Y:S01]  /*b330*/  IMAD R8, R7, 0x8, R2 ;  /* 0x0000000807087824 */ /* 0x000fe200078e0202 */
[----:B------:R-:W-:Y:S01]  /*b340*/  SHF.L.U32 R5, R6, 0x1f, RZ ;  /* 0x0000001f06057819 */ /* 0x000fe200000006ff */
[----:B0-----:R-:W-:Y:S06]  /*b350*/  @!P0 BRA `(.L_x_308) ;  /* 0x00000004002c8947 */ /* 0x001fec0003800000 */
.L_x_322:
[----:B------:R-:W1:Y:S01]  /*b360*/  SYNCS.PHASECHK.TRANS64.TRYWAIT P0, [R8+URZ], R5 ;  /* 0x00000005080075a7 */ /* 0x000e62000800017f */
[----:B------:R-:W-:-:S05]  /*b370*/  VIADD R0, R7, 0x1 ;  /* 0x0000000107007836 */ /* 0x000fca0000000000 */
[----:B------:R-:W-:-:S04]  /*b380*/  ISETP.NE.AND P1, PT, R0, 0x5, PT ;  /* 0x000000050000780c */ /* 0x000fc80003f25270 */
[----:B------:R-:W-:Y:S02]  /*b390*/  SEL R3, RZ, 0x1, P1 ;  /* 0x00000001ff037807 */ /* 0x000fe40000800000 */
[----:B------:R-:W-:Y:S02]  /*b3a0*/  SEL R7, R0, RZ, P1 ;  /* 0x000000ff00077207 */ /* 0x000fe40000800000 */
[----:B------:R-:W-:-:S03]  /*b3b0*/  LOP3.LUT R6, R6, R3, RZ, 0x3c, !PT ;  /* 0x0000000306067212 */ /* 0x000fc600078e3cff */
[----:B0-----:R-:W-:Y:S01]  /*b3c0*/  IMAD R9, R7, 0x8, R2 ;  /* 0x0000000807097824 */ /* 0x001fe200078e0202 */
[----:B------:R-:W-:Y:S01]  /*b3d0*/  SHF.L.U32 R4, R6, 0x1f, RZ ;  /* 0x0000001f06047819 */ /* 0x000fe200000006ff */
[----:B-1----:R-:W-:Y:S06]  /*b3e0*/  @!P0 BRA `(.L_x_309) ;  /* 0x00000004001c8947 */ /* 0x002fec0003800000 */
.L_x_323:
[----:B------:R-:W1:Y:S01]  /*b3f0*/  SYNCS.PHASECHK.TRANS64.TRYWAIT P0, [R9+URZ], R4 ;  /* 0x00000004090075a7 */ /* 0x000e62000800017f */
[----:B------:R-:W-:-:S05]  /*b400*/  VIADD R0, R7, 0x1 ;  /* 0x0000000107007836 */ /* 0x000fca0000000000 */
[----:B------:R-:W-:-:S04]  /*b410*/  ISETP.NE.AND P1, PT, R0, 0x5, PT ;  /* 0x000000050000780c */ /* 0x000fc80003f25270 */
[----:B------:R-:W-:Y:S02]  /*b420*/  SEL R3, RZ, 0x1, P1 ;  /* 0x00000001ff037807 */ /* 0x000fe40000800000 */
[----:B------:R-:W-:Y:S02]  /*b430*/  SEL R7, R0, RZ, P1 ;  /* 0x000000ff00077207 */ /* 0x000fe40000800000 */
[----:B------:R-:W-:-:S03]  /*b440*/  LOP3.LUT R11, R6, R3, RZ, 0x3c, !PT ;  /* 0x00000003060b7212 */ /* 0x000fc600078e3cff */
[----:B------:R-:W-:Y:S01]  /*b450*/  IMAD R6, R7, 0x8, R2 ;  /* 0x0000000807067824 */ /* 0x000fe200078e0202 */
[----:B0-----:R-:W-:Y:S01]  /*b460*/  SHF.L.U32 R5, R11, 0x1f, RZ ;  /* 0x0000001f0b057819 */ /* 0x001fe200000006ff */
[----:B-1----:R-:W-:Y:S06]  /*b470*/  @!P0 BRA `(.L_x_310) ;  /* 0x00000004000c8947 */ /* 0x002fec0003800000 */
.L_x_324:
[----:B------:R-:W1:Y:S01]  /*b480*/  SYNCS.PHASECHK.TRANS64.TRYWAIT P0, [R6+URZ], R5 ;  /* 0x00000005060075a7 */ /* 0x000e62000800017f */
[----:B------:R-:W-:-:S05]  /*b490*/  VIADD R0, R7, 0x1 ;  /* 0x0000000107007836 */ /* 0x000fca0000000000 */
[----:B------:R-:W-:-:S04]  /*b4a0*/  ISETP.NE.AND P1, PT, R0, 0x5, PT ;  /* 0x000000050000780c */ /* 0x000fc80003f25270 */
[----:B0-----:R-:W-:Y:S02]  /*b4b0*/  SEL R4, RZ, 0x1, P1 ;  /* 0x00000001ff047807 */ /* 0x001fe40000800000 */
[----:B------:R-:W-:Y:S02]  /*b4c0*/  SEL R3, R0, RZ, P1 ;  /* 0x000000ff00037207 */ /* 0x000fe40000800000 */
[----:B------:R-:W-:Y:S01]  /*b4d0*/  LOP3.LUT R0, R11, R4, RZ, 0x3c, !PT ;  /* 0x000000040b007212 */ /* 0x000fe200078e3cff */
[----:B-1----:R-:W-:Y:S06]  /*b4e0*/  @!P0 BRA `(.L_x_311) ;  /* 0x0000000400048947 */ /* 0x002fec0003800000 */
.L_x_325:
[----:B------:R-:W-:Y:S01]  /*b4f0*/  IMAD R3, R3, 0x8, R2 ;  /* 0x0000000803037824 */ /* 0x000fe200078e0202 */
[----:B------:R-:W-:-:S07]  /*b500*/  SHF.L.U32 R0, R0, 0x1f, RZ ;  /* 0x0000001f00007819 */ /* 0x000fce00000006ff */
.L_x_312:
[----:B-1----:R1:W2:Y:S02]  /*b510*/  SYNCS.PHASECHK.TRANS64.TRYWAIT P0, [R3+URZ], R0 ;  /* 0x00000000030075a7 */ /* 0x0022a4000800017f */
[----:B--2---:R-:W-:Y:S05]  /*b520*/  @!P0 NANOSLEEP.SYNCS 0x989680 ;  /* 0x009896800000895d */ /* 0x004fea0003900000 */
[----:B------:R-:W2:Y:S02]  /*b530*/  @!P0 SYNCS.PHASECHK.TRANS64 P0, [R3+URZ], R0 ;  /* 0x00000000030085a7 */ /* 0x000ea4000800007f */
[----:B--2---:R-:W-:Y:S05]  /*b540*/  @!P0 BRA `(.L_x_312) ;  /* 0xfffffffc00f08947 */ /* 0x004fea000383ffff */
.L_x_306:
[----:B------:R-:W-:Y:S05]  /*b550*/  BSYNC B0 ;  /* 0x0000000000007941 */ /* 0x000fea0003800000 */
.L_x_305:
[----:B------:R-:W-:Y:S05]  /*b560*/  EXIT ;  /* 0x000000000000794d */ /* 0x000fea0003800000 */
.L_x_15:
[----:B-1----:R1:W2:Y:S02]  /*b570*/  SYNCS.PHASECHK.TRANS64.TRYWAIT P0, [R159+URZ], R0 ;  /* 0x000000009f0075a7 */ /* 0x0022a4000800017f */
[----:B--2---:R-:W-:Y:S05]  /*b580*/  @!P0 NANOSLEEP.SYNCS 0x989680 ;  /* 0x009896800000895d */ /* 0x004fea0003900000 */
[----:B------:R-:W2:Y:S02]  /*b590*/  @!P0 SYNCS.PHASECHK.TRANS64 P0, [R159+URZ], R0 ;  /* 0x000000009f0085a7 */ /* 0x000ea4000800007f */
[----:B--2---:R-:W-:Y:S05]  /*b5a0*/  @!P0 BRA `(.L_x_15) ;  /* 0xfffffffc00f08947 */ /* 0x004fea000383ffff */
[----:B------:R-:W-:Y:S05]  /*b5b0*/  BRA `(.L_x_313) ;  /* 0xffffff5c00b87947 */ /* 0x000fea000383ffff */
.L_x_20:
[----:B--2---:R2:W3:Y:S02]  /*b5c0*/  SYNCS.PHASECHK.TRANS64.TRYWAIT P1, [R3+URZ], R0 ;  /* 0x00000000030075a7 */ /* 0x0044e4000802017f */
[----:B---3--:R-:W-:Y:S05]  /*b5d0*/  @!P1 NANOSLEEP.SYNCS 0x989680 ;  /* 0x009896800000995d */ /* 0x008fea0003900000 */
[----:B------:R-:W3:Y:S02]  /*b5e0*/  @!P1 SYNCS.PHASECHK.TRANS64 P1, [R3+URZ], R0 ;  /* 0x00000000030095a7 */ /* 0x000ee4000802007f */
[----:B---3--:R-:W-:Y:S05]  /*b5f0*/  @!P1 BRA `(.L_x_20) ;  /* 0xfffffffc00f09947 */ /* 0x008fea000383ffff */
[----:B------:R-:W-:Y:S05]  /*b600*/  BRA `(.L_x_19) ;  /* 0xffffff6000247947 */ /* 0x000fea000383ffff */
.L_x_25:
[----:B--2---:R-:W-:-:S04]  /*b610*/  IMAD.U32 R4, RZ, RZ, UR4 ;  /* 0x00000004ff047e24 */ /* 0x004fc8000f8e00ff */
[----:B------:R2:W3:Y:S03]  /*b620*/  SYNCS.PHASECHK.TRANS64.TRYWAIT P1, [R4+URZ], R3 ;  /* 0x00000003040075a7 */ /* 0x0004e6000802017f */
[----:B---3--:R-:W-:Y:S05]  /*b630*/  @!P1 NANOSLEEP.SYNCS 0x989680 ;  /* 0x009896800000995d */ /* 0x008fea0003900000 */
[----:B------:R-:W3:Y:S02]  /*b640*/  @!P1 SYNCS.PHASECHK.TRANS64 P1, [R4+URZ], R3 ;  /* 0x00000003040095a7 */ /* 0x000ee4000802007f */
[----:B---3--:R-:W-:Y:S05]  /*b650*/  @!P1 BRA `(.L_x_25) ;  /* 0xfffffffc00ec9947 */ /* 0x008fea000383ffff */
[----:B------:R-:W-:Y:S05]  /*b660*/  BRA `(.L_x_24) ;  /* 0xffffff6400007947 */ /* 0x000fea000383ffff */
.L_x_31:
[----:B-1----:R1:W2:Y:S02]  /*b670*/  SYNCS.PHASECHK.TRANS64.TRYWAIT P0, [R159+URZ+0x10], R0 ;  /* 0x000010009f0075a7 */ /* 0x0022a4000800017f */
[----:B--2---:R-:W-:Y:S05]  /*b680*/  @!P0 NANOSLEEP.SYNCS 0x989680 ;  /* 0x009896800000895d */ /* 0x004fea0003900000 */
[----:B------:R-:W2:Y:S02]  /*b690*/  @!P0 SYNCS.PHASECHK.TRANS64 P0, [R159+URZ+0x10], R0 ;  /* 0x000010009f0085a7 */ /* 0x000ea4000800007f */
[----:B--2---:R-:W-:Y:S05]  /*b6a0*/  @!P0 BRA `(.L_x_31) ;  /* 0xfffffffc00f08947 */ /* 0x004fea000383ffff */
[----:B------:R-:W-:Y:S05]  /*b6b0*/  BRA `(.L_x_314) ;  /* 0xffffff6800447947 */ /* 0x000fea000383ffff */
.L_x_292:
[----:B------:R-:W-:Y:S01]  /*b6c0*/  BSSY B1, `(.L_x_315) ;  /* 0x0000006000017945 */ /* 0x000fe20003800000 */
[----:B------:R-:W-:-:S07]  /*b6d0*/  IMAD.MOV.U32 R15, RZ, RZ, -0x1 ;  /* 0xffffffffff0f7424 */ /* 0x000fce00078e00ff */
[----:B-----5:R-:W-:Y:S05]  /*b6e0*/  WARPSYNC.COLLECTIVE R15, `(.L_x_316) ;  /* 0x000000000f0c7348 */ /* 0x020fea0003c00000 */
[----:B------:R-:W-:Y:S02]  /*b6f0*/  ELECT P6, UR62, PT ;  /* 0x00000000003e782f */ /* 0x000fe400038c0000 */
[----:B------:R-:W-:Y:S01]  /*b700*/  MOV R14, UR62 ;  /* 0x0000003e000e7c02 */ /* 0x000fe20008000f00 */
[----:B-----5:R-:W-:Y:S10]  /*b710*/  ENDCOLLECTIVE ;  /* 0x000000000000791b */ /* 0x020ff40003800000 */
.L_x_316:
[----:B------:R-:W-:Y:S05]  /*b720*/  BSYNC B1 ;  /* 0x0000000000017941 */ /* 0x000fea0003800000 */
.L_x_315:
[----:B------:R-:W-:Y:S05]  /*b730*/  BRA `(.L_x_317) ;  /* 0xffffffec00887947 */ /* 0x000fea000383ffff */
.L_x_295:
[----:B0-----:R0:W1:Y:S02]  /*b740*/  SYNCS.PHASECHK.TRANS64.TRYWAIT P1, [R10+URZ+0x28], R5 ;  /* 0x000028050a0075a7 */ /* 0x001064000802017f */
[----:B-1----:R-:W-:Y:S05]  /*b750*/  @!P1 NANOSLEEP.SYNCS 0x989680 ;  /* 0x009896800000995d */ /* 0x002fea0003900000 */
[----:B------:R-:W1:Y:S02]  /*b760*/  @!P1 SYNCS.PHASECHK.TRANS64 P1, [R10+URZ+0x28], R5 ;  /* 0x000028050a0095a7 */ /* 0x000e64000802007f */
[----:B-1----:R-:W-:Y:S05]  /*b770*/  @!P1 BRA `(.L_x_295) ;  /* 0xfffffffc00f09947 */ /* 0x002fea000383ffff */
[----:B------:R-:W-:Y:S05]  /*b780*/  BRA `(.L_x_318) ;  /* 0xffffffec00cc7947 */ /* 0x000fea000383ffff */
.L_x_304:
[----:B------:R-:W-:Y:S01]  /*b790*/  BSSY B0, `(.L_x_319) ;  /* 0x0000006000007945 */ /* 0x000fe20003800000 */
[----:B------:R-:W-:-:S07]  /*b7a0*/  IMAD.MOV.U32 R15, RZ, RZ, -0x1 ;  /* 0xffffffffff0f7424 */ /* 0x000fce00078e00ff */
[----:B-----5:R-:W-:Y:S05]  /*b7b0*/  WARPSYNC.COLLECTIVE R15, `(.L_x_320) ;  /* 0x000000000f0c7348 */ /* 0x020fea0003c00000 */
[----:B------:R-:W-:Y:S02]  /*b7c0*/  ELECT P6, UR62, PT ;  /* 0x00000000003e782f */ /* 0x000fe400038c0000 */
[----:B------:R-:W-:Y:S01]  /*b7d0*/  MOV R14, UR62 ;  /* 0x0000003e000e7c02 */ /* 0x000fe20008000f00 */
[----:B-----5:R-:W-:Y:S10]  /*b7e0*/  ENDCOLLECTIVE ;  /* 0x000000000000791b */ /* 0x020ff40003800000 */
.L_x_320:
[----:B------:R-:W-:Y:S05]  /*b7f0*/  BSYNC B0 ;  /* 0x0000000000007941 */ /* 0x000fea0003800000 */
.L_x_319:
[----:B------:R-:W-:Y:S05]  /*b800*/  BRA `(.L_x_321) ;  /* 0xfffffff800807947 */ /* 0x000fea000383ffff */
.L_x_308:
[----:B0-----:R0:W1:Y:S02]  /*b810*/  SYNCS.PHASECHK.TRANS64.TRYWAIT P0, [R9+URZ], R4 ;  /* 0x00000004090075a7 */ /* 0x001064000800017f */
[----:B-1----:R-:W-:Y:S05]  /*b820*/  @!P0 NANOSLEEP.SYNCS 0x989680 ;  /* 0x009896800000895d */ /* 0x002fea0003900000 */
[----:B------:R-:W1:Y:S02]  /*b830*/  @!P0 SYNCS.PHASECHK.TRANS64 P0, [R9+URZ], R4 ;  /* 0x00000004090085a7 */ /* 0x000e64000800007f */
[----:B-1----:R-:W-:Y:S05]  /*b840*/  @!P0 BRA `(.L_x_308) ;  /* 0xfffffffc00f08947 */ /* 0x002fea000383ffff */
[----:B------:R-:W-:Y:S05]  /*b850*/  BRA `(.L_x_322) ;  /* 0xfffffff800c07947 */ /* 0x000fea000383ffff */
.L_x_309:
[----:B0-----:R0:W1:Y:S02]  /*b860*/  SYNCS.PHASECHK.TRANS64.TRYWAIT P0, [R8+URZ], R5 ;  /* 0x00000005080075a7 */ /* 0x001064000800017f */
[----:B-1----:R-:W-:Y:S05]  /*b870*/  @!P0 NANOSLEEP.SYNCS 0x989680 ;  /* 0x009896800000895d */ /* 0x002fea0003900000 */
[----:B------:R-:W1:Y:S02]  /*b880*/  @!P0 SYNCS.PHASECHK.TRANS64 P0, [R8+URZ], R5 ;  /* 0x00000005080085a7 */ /* 0x000e64000800007f */
[----:B-1----:R-:W-:Y:S05]  /*b890*/  @!P0 BRA `(.L_x_309) ;  /* 0xfffffffc00f08947 */ /* 0x002fea000383ffff */
[----:B------:R-:W-:Y:S05]  /*b8a0*/  BRA `(.L_x_323) ;  /* 0xfffffff800d07947 */ /* 0x000fea000383ffff */
.L_x_310:
[----:B0-----:R0:W1:Y:S02]  /*b8b0*/  SYNCS.PHASECHK.TRANS64.TRYWAIT P0, [R9+URZ], R4 ;  /* 0x00000004090075a7 */ /* 0x001064000800017f */
[----:B-1----:R-:W-:Y:S05]  /*b8c0*/  @!P0 NANOSLEEP.SYNCS 0x989680 ;  /* 0x009896800000895d */ /* 0x002fea0003900000 */
[----:B------:R-:W1:Y:S02]  /*b8d0*/  @!P0 SYNCS.PHASECHK.TRANS64 P0, [R9+URZ], R4 ;  /* 0x00000004090085a7 */ /* 0x000e64000800007f */
[----:B-1----:R-:W-:Y:S05]  /*b8e0*/  @!P0 BRA `(.L_x_310) ;  /* 0xfffffffc00f08947 */ /* 0x002fea000383ffff */
[----:B------:R-:W-:Y:S05]  /*b8f0*/  BRA `(.L_x_324) ;  /* 0xfffffff800e07947 */ /* 0x000fea000383ffff */
.L_x_311:
[----:B0-----:R0:W1:Y:S02]  /*b900*/  SYNCS.PHASECHK.TRANS64.TRYWAIT P0, [R6+URZ], R5 ;  /* 0x00000005060075a7 */ /* 0x001064000800017f */
[----:B-1----:R-:W-:Y:S05]  /*b910*/  @!P0 NANOSLEEP.SYNCS 0x989680 ;  /* 0x009896800000895d */ /* 0x002fea0003900000 */
[----:B------:R-:W1:Y:S02]  /*b920*/  @!P0 SYNCS.PHASECHK.TRANS64 P0, [R6+URZ], R5 ;  /* 0x00000005060085a7 */ /* 0x000e64000800007f */
[----:B-1----:R-:W-:Y:S05]  /*b930*/  @!P0 BRA `(.L_x_311) ;  /* 0xfffffffc00f08947 */ /* 0x002fea000383ffff */
[----:B------:R-:W-:Y:S05]  /*b940*/  BRA `(.L_x_325) ;  /* 0xfffffff800e87947 */ /* 0x000fea000383ffff */
.L_x_326:
[----:B------:R-:W-:-:S00]  /*b950*/  BRA `(.L_x_326) ;  /* 0xfffffffc00fc7947 */ /* 0x000fc0000383ffff */
[----:B------:R-:W-:-:S00]  /*b960*/  NOP ;  /* 0x0000000000007918 */ /* 0x000fc00000000000 */
        /* <DEDUP_REMOVED lines=9> */
.L_x_327:


//--------------------- .nv.global.init           --------------------------
	.section	.nv.global.init,"aw",@progbits
.nv.global.init:
	.type		$str$22,@object
	.size		$str$22,($str$23 - $str$22)
$str$22:
        /*0000*/ 	.byte	0x6b, 0x5f, 0x74, 0x69, 0x6c, 0x65, 0x5f, 0x63, 0x6f, 0x75, 0x6e, 0x74, 0x20, 0x3e, 0x3d, 0x20
        /*0010*/ 	.byte	0x31, 0x00
	.type		$str$23,@object
	.size		$str$23,(__unnamed_1 - $str$23)
$str$23:
        /*0012*/ 	.byte	0x2f, 0x74, 0x6d, 0x70, 0x2f, 0x63, 0x75, 0x74, 0x6c, 0x61, 0x73, 0x73, 0x5f, 0x73, 0x77, 0x65
        /*0022*/ 	.byte	0x65, 0x70, 0x5f, 0x73, 0x72, 0x63, 0x2f, 0x69, 0x6e, 0x63, 0x6c, 0x75, 0x64, 0x65, 0x2f, 0x63
        /*0032*/ 	.byte	0x75, 0x74, 0x6c, 0x61, 0x73, 0x73, 0x2f, 0x67, 0x65, 0x6d, 0x6d, 0x2f, 0x63, 0x6f, 0x6c, 0x6c
        /*0042*/ 	.byte	0x65, 0x63, 0x74, 0x69, 0x76, 0x65, 0x2f, 0x73, 0x6d, 0x39, 0x30, 0x5f, 0x6d, 0x6d, 0x61, 0x5f
        /*0052*/ 	.byte	0x74, 0x6d, 0x61, 0x5f, 0x67, 0x6d, 0x6d, 0x61, 0x5f, 0x73, 0x73, 0x5f, 0x77, 0x61, 0x72, 0x70
        /*0062*/ 	.byte	0x73, 0x70, 0x65, 0x63, 0x69, 0x61, 0x6c, 0x69, 0x7a, 0x65, 0x64, 0x2e, 0x68, 0x70, 0x70, 0x00
	.type		__unnamed_1,@object
	.size		__unnamed_1,(.L_0 - __unnamed_1)
__unnamed_1:
        /*0072*/ 	.byte	0x76, 0x6f, 0x69, 0x64, 0x20, 0x63, 0x75, 0x74, 0x6c, 0x61, 0x73, 0x73, 0x3a, 0x3a, 0x67, 0x65
        /* <DEDUP_REMOVED lines=180> */
        /*0bc2*/ 	.byte	0x79, 0x5d, 0x00
.L_0:


//--------------------- .nv.shared._ZN7cutlass13device_kernelINS_4gemm6kernel13GemmUniversalIN4cute5tupleIJiiiiEEENS1_10collective13CollectiveMmaINS1_34MainloopSm90TmaGmmaWarpSpecializedILi5ENS5_IJNS4_1CILi1EEESB_SB_EEENS1_32KernelTmaWarpSpecializedPingpongEEENS5_IJNSA_ILi64EEENSA_ILi256EEESF_EEENS_10bfloat16_tENS5_IJlSB_lEEESI_NS5_IJSB_llEEENS4_8TiledMMAINS4_8MMA_AtomIJNS4_4SM904GMMA28MMA_64x256x16_F32BF16BF16_SSILNSO_5MajorE0ELSQ_1ELNSO_7ScaleInE1ELSR_1EEEEEENS4_6LayoutISC_NS5_IJNSA_ILi0EEESV_SV_EEEEENS5_IJNS4_10UnderscoreESY_SY_EEEEENS4_13SM90_TMA_LOADENS4_14ComposedLayoutINS4_7SwizzleILi3ELi4ELi3EEENS4_18smem_ptr_flag_bitsILi16EEENSU_INS5_IJNSA_ILi8EEESF_EEENS5_IJSF_SB_EEEEEEEvNS4_8identityES11_NS12_IS14_S16_NSU_INS5_IJSF_S17_EEENS5_IJSB_SF_EEEEEEEvS1C_EENS_8epilogue10collective6detail29Sm90TmaWarpSpecializedAdapterINS1J_15DefaultEpilogueISI_SJ_SJ_NS1I_6thread17LinearCombinationISI_Li1EffLNS1N_9ScaleType4KindE0ELNS_15FloatRoundStyleE2ESI_EENS1_15EpilogueDefaultEEEEEvvEEEEvNT_6ParamsE --------------------------
	.section	.nv.shared._ZN7cutlass13device_kernelINS_4gemm6kernel13GemmUniversalIN4cute5tupleIJiiiiEEENS1_10collective13CollectiveMmaINS1_34MainloopSm90TmaGmmaWarpSpecializedILi5ENS5_IJNS4_1CILi1EEESB_SB_EEENS1_32KernelTmaWarpSpecializedPingpongEEENS5_IJNSA_ILi64EEENSA_ILi256EEESF_EEENS_10bfloat16_tENS5_IJlSB_lEEESI_NS5_IJSB_llEEENS4_8TiledMMAINS4_8MMA_AtomIJNS4_4SM904GMMA28MMA_64x256x16_F32BF16BF16_SSILNSO_5MajorE0ELSQ_1ELNSO_7ScaleInE1ELSR_1EEEEEENS4_6LayoutISC_NS5_IJNSA_ILi0EEESV_SV_EEEEENS5_IJNS4_10UnderscoreESY_SY_EEEEENS4_13SM90_TMA_LOADENS4_14ComposedLayoutINS4_7SwizzleILi3ELi4ELi3EEENS4_18smem_ptr_flag_bitsILi16EEENSU_INS5_IJNSA_ILi8EEESF_EEENS5_IJSF_SB_EEEEEEEvNS4_8identityES11_NS12_IS14_S16_NSU_INS5_IJSF_S17_EEENS5_IJSB_SF_EEEEEEEvS1C_EENS_8epilogue10collective6detail29Sm90TmaWarpSpecializedAdapterINS1J_15DefaultEpilogueISI_SJ_SJ_NS1I_6thread17LinearCombinationISI_Li1EffLNS1N_9ScaleType4KindE0ELNS_15FloatRoundStyleE2ESI_EENS1_15EpilogueDefaultEEEEEvvEEEEvNT_6ParamsE,"aw",@nobits
	.sectionflags	@""
	.align	16
	.zero		1024


//--------------------- .nv.shared.reserved.0     --------------------------
	.section	.nv.shared.reserved.0,"aw",@nobits
	.weak		__nv_reservedSMEM_offset_0_alias
	.size		__nv_reservedSMEM_offset_0_alias, 0, 0
	.other		__nv_reservedSMEM_offset_0_alias,@"STO_CUDA_RESERVED_SHARED STV_DEFAULT"
__nv_reservedSMEM_offset_0_alias:
	.zero		0


//--------------------- .nv.global                --------------------------
	.section	.nv.global,"aw",@nobits
.nv.global:
	.type		_ZN40_INTERNAL_20bd9cf2_4_k_cu_c8ad4361_199834cute1_E,@object
	.size		_ZN40_INTERNAL_20bd9cf2_4_k_cu_c8ad4361_199834cute1_E,(_ZN40_INTERNAL_20bd9cf2_4_k_cu_c8ad4361_199834cuda3std3__45__cpo6cbeginE - _ZN40_INTERNAL_20bd9cf2_4_k_cu_c8ad4361_199834cute1_E)
_ZN40_INTERNAL_20bd9cf2_4_k_cu_c8ad4361_199834cute1_E:
	.zero		1
	.type		_ZN40_INTERNAL_20bd9cf2_4_k_cu_c8ad4361_199834cuda3std3__45__cpo6cbeginE,@object
	.size		_ZN40_INTERNAL_20bd9cf2_4_k_cu_c8ad4361_199834cuda3std3__45__cpo6cbeginE,(_ZN40_INTERNAL_20bd9cf2_4_k_cu_c8ad4361_199834cuda3std3__48in_placeE - _ZN40_INTERNAL_20bd9cf2_4_k_cu_c8ad4361_199834cuda3std3__45__cpo6cbeginE)
_ZN40_INTERNAL_20bd9cf2_4_k_cu_c8ad4361_199834cuda3std3__45__cpo6cbeginE:
	.zero		1
	.type		_ZN40_INTERNAL_20bd9cf2_4_k_cu_c8ad4361_199834cuda3std3__48in_placeE,@object
	.size		_ZN40_INTERNAL_20bd9cf2_4_k_cu_c8ad4361_199834cuda3std3__48in_placeE,(_ZN40_INTERNAL_20bd9cf2_4_k_cu_c8ad4361_199834cuda3std6ranges3__45__cpo9iter_moveE - _ZN40_INTERNAL_20bd9cf2_4_k_cu_c8ad4361_199834cuda3std3__48in_placeE)
_ZN40_INTERNAL_20bd9cf2_4_k_cu_c8ad4361_199834cuda3std3__48in_placeE:
	.zero		1
	.type		_ZN40_INTERNAL_20bd9cf2_4_k_cu_c8ad4361_199834cuda3std6ranges3__45__cpo9iter_moveE,@object
	.size		_ZN40_INTERNAL_20bd9cf2_4_k_cu_c8ad4361_199834cuda3std6ranges3__45__cpo9iter_moveE,(_ZN40_INTERNAL_20bd9cf2_4_k_cu_c8ad4361_199834cuda3std3__45__cpo5beginE - _ZN40_INTERNAL_20bd9cf2_4_k_cu_c8ad4361_199834cuda3std6ranges3__45__cpo9iter_moveE)
_ZN40_INTERNAL_20bd9cf2_4_k_cu_c8ad4361_199834cuda3std6ranges3__45__cpo9iter_moveE:
	.zero		1
	.type		_ZN40_INTERNAL_20bd9cf2_4_k_cu_c8ad4361_199834cuda3std3__45__cpo5beginE,@object
	.size		_ZN40_INTERNAL_20bd9cf2_4_k_cu_c8ad4361_199834cuda3std3__45__cpo5beginE,(_ZN40_INTERNAL_20bd9cf2_4_k_cu_c8ad4361_199834cuda3std3__442_GLOBAL__N__20bd9cf2_4_k_cu_c8ad4361_199836ignoreE - _ZN40_INTERNAL_20bd9cf2_4_k_cu_c8ad4361_199834cuda3std3__45__cpo5beginE)
_ZN40_INTERNAL_20bd9cf2_4_k_cu_c8ad4361_199834cuda3std3__45__cpo5beginE:
	.zero		1
	.type		_ZN40_INTERNAL_20bd9cf2_4_k_cu_c8ad4361_199834cuda3std3__442_GLOBAL__N__20bd9cf2_4_k_cu_c8ad4361_199836ignoreE,@object
	.size		_ZN40_INTERNAL_20bd9cf2_4_k_cu_c8ad4361_199834cuda3std3__442_GLOBAL__N__20bd9cf2_4_k_cu_c8ad4361_199836ignoreE,(_ZN40_INTERNAL_20bd9cf2_4_k_cu_c8ad4361_199834cute7productE - _ZN40_INTERNAL_20bd9cf2_4_k_cu_c8ad4361_199834cuda3std3__442_GLOBAL__N__20bd9cf2_4_k_cu_c8ad4361_199836ignoreE)
_ZN40_INTERNAL_20bd9cf2_4_k_cu_c8ad4361_199834cuda3std3__442_GLOBAL__N__20bd9cf2_4_k_cu_c8ad4361_199836ignoreE:
	.zero		1
	.type		_ZN40_INTERNAL_20bd9cf2_4_k_cu_c8ad4361_199834cute7productE,@object
	.size		_ZN40_INTERNAL_20bd9cf2_4_k_cu_c8ad4361_199834cute7productE,(_ZN40_INTERNAL_20bd9cf2_4_k_cu_c8ad4361_199834cuda3std3__45__cpo3endE - _ZN40_INTERNAL_20bd9cf2_4_k_cu_c8ad4361_199834cute7productE)
_ZN40_INTERNAL_20bd9cf2_4_k_cu_c8ad4361_199834cute7productE:
	.zero		1
	.type		_ZN40_INTERNAL_20bd9cf2_4_k_cu_c8ad4361_199834cuda3std3__45__cpo3endE,@object
	.size		_ZN40_INTERNAL_20bd9cf2_4_k_cu_c8ad4361_199834cuda3std3__45__cpo3endE,(_ZN40_INTERNAL_20bd9cf2_4_k_cu_c8ad4361_199834cuda3std3__419piecewise_constructE - _ZN40_INTERNAL_20bd9cf2_4_k_cu_c8ad4361_199834cuda3std3__45__cpo3endE)
_ZN40_INTERNAL_20bd9cf2_4_k_cu_c8ad4361_199834cuda3std3__45__cpo3endE:
	.zero		1
	.type		_ZN40_INTERNAL_20bd9cf2_4_k_cu_c8ad4361_199834cuda3std3__419piecewise_constructE,@object
	.size		_ZN40_INTERNAL_20bd9cf2_4_k_cu_c8ad4361_199834cuda3std3__419piecewise_constructE,(_ZN40_INTERNAL_20bd9cf2_4_k_cu_c8ad4361_199834cuda3std3__45__cpo4cendE - _ZN40_INTERNAL_20bd9cf2_4_k_cu_c8ad4361_199834cuda3std3__419piecewise_constructE)
_ZN40_INTERNAL_20bd9cf2_4_k_cu_c8ad4361_199834cuda3std3__419piecewise_constructE:
	.zero		1
	.type		_ZN40_INTERNAL_20bd9cf2_4_k_cu_c8ad4361_199834cuda3std3__45__cpo4cendE,@object
	.size		_ZN40_INTERNAL_20bd9cf2_4_k_cu_c8ad4361_199834cuda3std3__45__cpo4cendE,(_ZN40_INTERNAL_20bd9cf2_4_k_cu_c8ad4361_199834cuda3std6ranges3__45__cpo4swapE - _ZN40_INTERNAL_20bd9cf2_4_k_cu_c8ad4361_199834cuda3std3__45__cpo4cendE)
_ZN40_INTERNAL_20bd9cf2_4_k_cu_c8ad4361_199834cuda3std3__45__cpo4cendE:
	.zero		1
	.type		_ZN40_INTERNAL_20bd9cf2_4_k_cu_c8ad4361_199834cuda3std6ranges3__45__cpo4swapE,@object
	.size		_ZN40_INTERNAL_20bd9cf2_4_k_cu_c8ad4361_199834cuda3std6ranges3__45__cpo4swapE,(.L_8 - _ZN40_INTERNAL_20bd9cf2_4_k_cu_c8ad4361_199834cuda3std6ranges3__45__cpo4swapE)
_ZN40_INTERNAL_20bd9cf2_4_k_cu_c8ad4361_199834cuda3std6ranges3__45__cpo4swapE:
	.zero		1
.L_8:


//--------------------- .nv.constant0._ZN7cutlass13device_kernelINS_4gemm6kernel13GemmUniversalIN4cute5tupleIJiiiiEEENS1_10collective13CollectiveMmaINS1_34MainloopSm90TmaGmmaWarpSpecializedILi5ENS5_IJNS4_1CILi1EEESB_SB_EEENS1_32KernelTmaWarpSpecializedPingpongEEENS5_IJNSA_ILi64EEENSA_ILi256EEESF_EEENS_10bfloat16_tENS5_IJlSB_lEEESI_NS5_IJSB_llEEENS4_8TiledMMAINS4_8MMA_AtomIJNS4_4SM904GMMA28MMA_64x256x16_F32BF16BF16_SSILNSO_5MajorE0ELSQ_1ELNSO_7ScaleInE1ELSR_1EEEEEENS4_6LayoutISC_NS5_IJNSA_ILi0EEESV_SV_EEEEENS5_IJNS4_10UnderscoreESY_SY_EEEEENS4_13SM90_TMA_LOADENS4_14ComposedLayoutINS4_7SwizzleILi3ELi4ELi3EEENS4_18smem_ptr_flag_bitsILi16EEENSU_INS5_IJNSA_ILi8EEESF_EEENS5_IJSF_SB_EEEEEEEvNS4_8identityES11_NS12_IS14_S16_NSU_INS5_IJSF_S17_EEENS5_IJSB_SF_EEEEEEEvS1C_EENS_8epilogue10collective6detail29Sm90TmaWarpSpecializedAdapterINS1J_15DefaultEpilogueISI_SJ_SJ_NS1I_6thread17LinearCombinationISI_Li1EffLNS1N_9ScaleType4KindE0ELNS_15FloatRoundStyleE2ESI_EENS1_15EpilogueDefaultEEEEEvvEEEEvNT_6ParamsE --------------------------
	.section	.nv.constant0._ZN7cutlass13device_kernelINS_4gemm6kernel13GemmUniversalIN4cute5tupleIJiiiiEEENS1_10collective13CollectiveMmaINS1_34MainloopSm90TmaGmmaWarpSpecializedILi5ENS5_IJNS4_1CILi1EEESB_SB_EEENS1_32KernelTmaWarpSpecializedPingpongEEENS5_IJNSA_ILi64EEENSA_ILi256EEESF_EEENS_10bfloat16_tENS5_IJlSB_lEEESI_NS5_IJSB_llEEENS4_8TiledMMAINS4_8MMA_AtomIJNS4_4SM904GMMA28MMA_64x256x16_F32BF16BF16_SSILNSO_5MajorE0ELSQ_1ELNSO_7ScaleInE1ELSR_1EEEEEENS4_6LayoutISC_NS5_IJNSA_ILi0EEESV_SV_EEEEENS5_IJNS4_10UnderscoreESY_SY_EEEEENS4_13SM90_TMA_LOADENS4_14ComposedLayoutINS4_7SwizzleILi3ELi4ELi3EEENS4_18smem_ptr_flag_bitsILi16EEENSU_INS5_IJNSA_ILi8EEESF_EEENS5_IJSF_SB_EEEEEEEvNS4_8identityES11_NS12_IS14_S16_NSU_INS5_IJSF_S17_EEENS5_IJSB_SF_EEEEEEEvS1C_EENS_8epilogue10collective6detail29Sm90TmaWarpSpecializedAdapterINS1J_15DefaultEpilogueISI_SJ_SJ_NS1I_6thread17LinearCombinationISI_Li1EffLNS1N_9ScaleType4KindE0ELNS_15FloatRoundStyleE2ESI_EENS1_15EpilogueDefaultEEEEEvvEEEEvNT_6ParamsE,"a",@progbits
	.sectionflags	@""
	.align	4
.nv.constant0._ZN7cutlass13device_kernelINS_4gemm6kernel13GemmUniversalIN4cute5tupleIJiiiiEEENS1_10collective13CollectiveMmaINS1_34MainloopSm90TmaGmmaWarpSpecializedILi5ENS5_IJNS4_1CILi1EEESB_SB_EEENS1_32KernelTmaWarpSpecializedPingpongEEENS5_IJNSA_ILi64EEENSA_ILi256EEESF_EEENS_10bfloat16_tENS5_IJlSB_lEEESI_NS5_IJSB_llEEENS4_8TiledMMAINS4_8MMA_AtomIJNS4_4SM904GMMA28MMA_64x256x16_F32BF16BF16_SSILNSO_5MajorE0ELSQ_1ELNSO_7ScaleInE1ELSR_1EEEEEENS4_6LayoutISC_NS5_IJNSA_ILi0EEESV_SV_EEEEENS5_IJNS4_10UnderscoreESY_SY_EEEEENS4_13SM90_TMA_LOADENS4_14ComposedLayoutINS4_7SwizzleILi3ELi4ELi3EEENS4_18smem_ptr_flag_bitsILi16EEENSU_INS5_IJNSA_ILi8EEESF_EEENS5_IJSF_SB_EEEEEEEvNS4_8identityES11_NS12_IS14_S16_NSU_INS5_IJSF_S17_EEENS5_IJSB_SF_EEEEEEEvS1C_EENS_8epilogue10collective6detail29Sm90TmaWarpSpecializedAdapterINS1J_15DefaultEpilogueISI_SJ_SJ_NS1I_6thread17LinearCombinationISI_Li1EffLNS1N_9ScaleType4KindE0ELNS_15FloatRoundStyleE2ESI_EENS1_15EpilogueDefaultEEEEEvvEEEEvNT_6ParamsE:
	.zero		1664


//--------------------- SYMBOLS --------------------------

	.type		.nv.reservedSmem.offset0,@object
	.size		.nv.reservedSmem.offset0,0x4
	.type		__assertfail,@function
